// auto-generated by cutlass_sweep.gemm — config: {"arch": "sm_90", "cluster_m": 2, "cluster_n": 1, "dtype": "fp16", "dtype_b": "fp16", "layout": "nt", "stages": 0, "tile_k": 64, "tile_m": 64, "tile_n": 32}
#include "cutlass/cutlass.h"
#include "cutlass/gemm/collective/collective_builder.hpp"
#include "cutlass/gemm/device/gemm_universal_adapter.h"
#include "cutlass/gemm/kernel/gemm_universal.hpp"
#include "cutlass/epilogue/collective/collective_builder.hpp"

using ElemA = cutlass::half_t;
using ElemB = cutlass::half_t;
using ElemCD = cutlass::half_t;
using Acc  = float;
using TileShape    = cute::Shape<cute::_64, cute::_32, cute::_64>;
using ClusterShape = cute::Shape<cute::_2, cute::_1, cute::_1>;

using CollectiveEpilogue = typename cutlass::epilogue::collective::CollectiveBuilder<
    cutlass::arch::Sm90, cutlass::arch::OpClassTensorOp,
    TileShape, ClusterShape,
    cutlass::epilogue::collective::EpilogueTileAuto,
    Acc, Acc,
    ElemCD, cutlass::layout::RowMajor, 128 / cutlass::sizeof_bits<ElemCD>::value,
    ElemCD, cutlass::layout::RowMajor, 128 / cutlass::sizeof_bits<ElemCD>::value,
    cutlass::epilogue::collective::EpilogueScheduleAuto
  >::CollectiveOp;

using CollectiveMainloop = typename cutlass::gemm::collective::CollectiveBuilder<
    cutlass::arch::Sm90, cutlass::arch::OpClassTensorOp,
    ElemA, cutlass::layout::RowMajor, 128 / cutlass::sizeof_bits<ElemA>::value,
    ElemB, cutlass::layout::ColumnMajor, 128 / cutlass::sizeof_bits<ElemB>::value,
    Acc,
    TileShape, ClusterShape,
    cutlass::gemm::collective::StageCountAutoCarveout<static_cast<int>(sizeof(typename CollectiveEpilogue::SharedStorage))>,
    cutlass::gemm::collective::KernelScheduleAuto
  >::CollectiveOp;

using GemmKernel = cutlass::gemm::kernel::GemmUniversal<
    cute::Shape<int,int,int,int>,
    CollectiveMainloop,
    CollectiveEpilogue
>;
using Gemm = cutlass::gemm::device::GemmUniversalAdapter<GemmKernel>;

// Force the device kernel symbol into the cubin without needing a host main.
auto* _anchor = &cutlass::device_kernel<GemmKernel>;


// ===== COMPILED SASS (sm_90a) =====

	.target	sm_90a

	.elftype	@"ET_EXEC"


//--------------------- .note.nv.tkinfo           --------------------------
	.section	.note.nv.tkinfo,"",@"SHT_NOTE"
	.sectionflags	@"SHF_NOTE_NV_TKINFO"
	.tkinfo
        /*0018*/ 	.word	0x00000002
        /*0030*/ 	.string	""
        /*0030*/ 	.string	"ptxas"
        /*0030*/ 	.string	"Cuda compilation tools, release 13.0, V13.0.88"
        /*0030*/ 	.string	"Build cuda_13.0.r13.0/compiler.36424714_0"
        /*0030*/ 	.string	"-arch sm_90a -m 64 "



//--------------------- .note.nv.cuinfo           --------------------------
	.section	.note.nv.cuinfo,"",@"SHT_NOTE"
	.sectionflags	@"SHF_NOTE_NV_CUINFO"
        /*0018*/ 	.short	0x0002
        /*001a*/ 	.short	0x005a
        /*001c*/ 	.short	0x0082
	.zero		2


//--------------------- .nv.info                  --------------------------
	.section	.nv.info,"",@"SHT_CUDA_INFO"
	.align	4


	//----- nvinfo : EIATTR_REGCOUNT
	.align		4
        /*0000*/ 	.byte	0x04, 0x2f
        /*0002*/ 	.short	(.L_15 - .L_14)
	.align		4
.L_14:
        /*0004*/ 	.word	index@(_ZN7cutlass13device_kernelINS_4gemm6kernel13GemmUniversalIN4cute5tupleIJiiiiEEENS1_10collective13CollectiveMmaINS1_34MainloopSm90TmaGmmaWarpSpecializedILi18ENS5_IJNS4_1CILi2EEENSA_ILi1EEESC_EEENS1_32KernelTmaWarpSpecializedPingpongEEENS5_IJNSA_ILi64EEENSA_ILi32EEESG_EEENS_6half_tENS5_IJlSC_lEEESJ_SK_NS4_8TiledMMAINS4_8MMA_AtomIJNS4_4SM904GMMA25MMA_64x32x16_F32F16F16_SSILNSO_5MajorE0ELSQ_0ELNSO_7ScaleInE1ELSR_1EEEEEENS4_6LayoutINS5_IJSC_SC_SC_EEENS5_IJNSA_ILi0EEESW_SW_EEEEENS5_IJNS4_10UnderscoreESZ_SZ_EEEEENS4_13SM90_TMA_LOADENS4_14ComposedLayoutINS4_7SwizzleILi3ELi4ELi3EEENS4_18smem_ptr_flag_bitsILi16EEENSU_INS5_IJNSA_ILi8EEESG_EEENS5_IJSG_SC_EEEEEEEvNS4_8identityENS4_23SM90_TMA_LOAD_MULTICASTES1C_vS1D_EENS_8epilogue10collective6detail29Sm90TmaWarpSpecializedAdapterINS1H_15DefaultEpilogueISJ_SK_SK_NS1G_6thread17LinearCombinationISJ_Li1EffLNS1L_9ScaleType4KindE0ELNS_15FloatRoundStyleE2ESJ_EENS1_15EpilogueDefaultEEEEEvvEEEEvNT_6ParamsE)
        /*0008*/ 	.word	0x000000a8


	//----- nvinfo : EIATTR_FRAME_SIZE
	.align		4
.L_15:
        /*000c*/ 	.byte	0x04, 0x11
        /*000e*/ 	.short	(.L_17 - .L_16)
	.align		4
.L_16:
        /*0010*/ 	.word	index@(_ZN7cutlass13device_kernelINS_4gemm6kernel13GemmUniversalIN4cute5tupleIJiiiiEEENS1_10collective13CollectiveMmaINS1_34MainloopSm90TmaGmmaWarpSpecializedILi18ENS5_IJNS4_1CILi2EEENSA_ILi1EEESC_EEENS1_32KernelTmaWarpSpecializedPingpongEEENS5_IJNSA_ILi64EEENSA_ILi32EEESG_EEENS_6half_tENS5_IJlSC_lEEESJ_SK_NS4_8TiledMMAINS4_8MMA_AtomIJNS4_4SM904GMMA25MMA_64x32x16_F32F16F16_SSILNSO_5MajorE0ELSQ_0ELNSO_7ScaleInE1ELSR_1EEEEEENS4_6LayoutINS5_IJSC_SC_SC_EEENS5_IJNSA_ILi0EEESW_SW_EEEEENS5_IJNS4_10UnderscoreESZ_SZ_EEEEENS4_13SM90_TMA_LOADENS4_14ComposedLayoutINS4_7SwizzleILi3ELi4ELi3EEENS4_18smem_ptr_flag_bitsILi16EEENSU_INS5_IJNSA_ILi8EEESG_EEENS5_IJSG_SC_EEEEEEEvNS4_8identityENS4_23SM90_TMA_LOAD_MULTICASTES1C_vS1D_EENS_8epilogue10collective6detail29Sm90TmaWarpSpecializedAdapterINS1H_15DefaultEpilogueISJ_SK_SK_NS1G_6thread17LinearCombinationISJ_Li1EffLNS1L_9ScaleType4KindE0ELNS_15FloatRoundStyleE2ESJ_EENS1_15EpilogueDefaultEEEEEvvEEEEvNT_6ParamsE)
        /*0014*/ 	.word	0x00000008


	//----- nvinfo : EIATTR_MIN_STACK_SIZE
	.align		4
.L_17:
        /*0018*/ 	.byte	0x04, 0x12
        /*001a*/ 	.short	(.L_19 - .L_18)
	.align		4
.L_18:
        /*001c*/ 	.word	index@(_ZN7cutlass13device_kernelINS_4gemm6kernel13GemmUniversalIN4cute5tupleIJiiiiEEENS1_10collective13CollectiveMmaINS1_34MainloopSm90TmaGmmaWarpSpecializedILi18ENS5_IJNS4_1CILi2EEENSA_ILi1EEESC_EEENS1_32KernelTmaWarpSpecializedPingpongEEENS5_IJNSA_ILi64EEENSA_ILi32EEESG_EEENS_6half_tENS5_IJlSC_lEEESJ_SK_NS4_8TiledMMAINS4_8MMA_AtomIJNS4_4SM904GMMA25MMA_64x32x16_F32F16F16_SSILNSO_5MajorE0ELSQ_0ELNSO_7ScaleInE1ELSR_1EEEEEENS4_6LayoutINS5_IJSC_SC_SC_EEENS5_IJNSA_ILi0EEESW_SW_EEEEENS5_IJNS4_10UnderscoreESZ_SZ_EEEEENS4_13SM90_TMA_LOADENS4_14ComposedLayoutINS4_7SwizzleILi3ELi4ELi3EEENS4_18smem_ptr_flag_bitsILi16EEENSU_INS5_IJNSA_ILi8EEESG_EEENS5_IJSG_SC_EEEEEEEvNS4_8identityENS4_23SM90_TMA_LOAD_MULTICASTES1C_vS1D_EENS_8epilogue10collective6detail29Sm90TmaWarpSpecializedAdapterINS1H_15DefaultEpilogueISJ_SK_SK_NS1G_6thread17LinearCombinationISJ_Li1EffLNS1L_9ScaleType4KindE0ELNS_15FloatRoundStyleE2ESJ_EENS1_15EpilogueDefaultEEEEEvvEEEEvNT_6ParamsE)
        /*0020*/ 	.word	0x00000008
.L_19:


//--------------------- .nv.compat                --------------------------
	.section	.nv.compat,"",@"SHT_CUDA_COMPAT_INFO"
	.align	4
        /*0000*/ 	.byte	0x02, 0x09, 0x01, 0x00, 0x02, 0x02, 0x04, 0x00, 0x02, 0x05, 0x05, 0x00, 0x03, 0x07, 0x01, 0x01
        /*0010*/ 	.byte	0x02, 0x03, 0x01, 0x00, 0x02, 0x06, 0x01, 0x00, 0x04, 0x0b, 0x08, 0x00, 0x00, 0x00, 0x00, 0x00
        /*0020*/ 	.byte	0x00, 0x00, 0x00, 0x00


//--------------------- .nv.info._ZN7cutlass13device_kernelINS_4gemm6kernel13GemmUniversalIN4cute5tupleIJiiiiEEENS1_10collective13CollectiveMmaINS1_34MainloopSm90TmaGmmaWarpSpecializedILi18ENS5_IJNS4_1CILi2EEENSA_ILi1EEESC_EEENS1_32KernelTmaWarpSpecializedPingpongEEENS5_IJNSA_ILi64EEENSA_ILi32EEESG_EEENS_6half_tENS5_IJlSC_lEEESJ_SK_NS4_8TiledMMAINS4_8MMA_AtomIJNS4_4SM904GMMA25MMA_64x32x16_F32F16F16_SSILNSO_5MajorE0ELSQ_0ELNSO_7ScaleInE1ELSR_1EEEEEENS4_6LayoutINS5_IJSC_SC_SC_EEENS5_IJNSA_ILi0EEESW_SW_EEEEENS5_IJNS4_10UnderscoreESZ_SZ_EEEEENS4_13SM90_TMA_LOADENS4_14ComposedLayoutINS4_7SwizzleILi3ELi4ELi3EEENS4_18smem_ptr_flag_bitsILi16EEENSU_INS5_IJNSA_ILi8EEESG_EEENS5_IJSG_SC_EEEEEEEvNS4_8identityENS4_23SM90_TMA_LOAD_MULTICASTES1C_vS1D_EENS_8epilogue10collective6detail29Sm90TmaWarpSpecializedAdapterINS1H_15DefaultEpilogueISJ_SK_SK_NS1G_6thread17LinearCombinationISJ_Li1EffLNS1L_9ScaleType4KindE0ELNS_15FloatRoundStyleE2ESJ_EENS1_15EpilogueDefaultEEEEEvvEEEEvNT_6ParamsE --------------------------
	.section	.nv.info._ZN7cutlass13device_kernelINS_4gemm6kernel13GemmUniversalIN4cute5tupleIJiiiiEEENS1_10collective13CollectiveMmaINS1_34MainloopSm90TmaGmmaWarpSpecializedILi18ENS5_IJNS4_1CILi2EEENSA_ILi1EEESC_EEENS1_32KernelTmaWarpSpecializedPingpongEEENS5_IJNSA_ILi64EEENSA_ILi32EEESG_EEENS_6half_tENS5_IJlSC_lEEESJ_SK_NS4_8TiledMMAINS4_8MMA_AtomIJNS4_4SM904GMMA25MMA_64x32x16_F32F16F16_SSILNSO_5MajorE0ELSQ_0ELNSO_7ScaleInE1ELSR_1EEEEEENS4_6LayoutINS5_IJSC_SC_SC_EEENS5_IJNSA_ILi0EEESW_SW_EEEEENS5_IJNS4_10UnderscoreESZ_SZ_EEEEENS4_13SM90_TMA_LOADENS4_14ComposedLayoutINS4_7SwizzleILi3ELi4ELi3EEENS4_18smem_ptr_flag_bitsILi16EEENSU_INS5_IJNSA_ILi8EEESG_EEENS5_IJSG_SC_EEEEEEEvNS4_8identityENS4_23SM90_TMA_LOAD_MULTICASTES1C_vS1D_EENS_8epilogue10collective6detail29Sm90TmaWarpSpecializedAdapterINS1H_15DefaultEpilogueISJ_SK_SK_NS1G_6thread17LinearCombinationISJ_Li1EffLNS1L_9ScaleType4KindE0ELNS_15FloatRoundStyleE2ESJ_EENS1_15EpilogueDefaultEEEEEvvEEEEvNT_6ParamsE,"",@"SHT_CUDA_INFO"
	.sectionflags	@""
	.align	4


	//----- nvinfo : EIATTR_CUDA_API_VERSION
	.align		4
        /*0000*/ 	.byte	0x04, 0x37
        /*0002*/ 	.short	(.L_21 - .L_20)
.L_20:
        /*0004*/ 	.word	0x00000082


	//----- nvinfo : EIATTR_KPARAM_INFO
	.align		4
.L_21:
        /*0008*/ 	.byte	0x04, 0x17
        /*000a*/ 	.short	(.L_23 - .L_22)
.L_22:
        /*000c*/ 	.word	0x00000000
        /*0010*/ 	.short	0x0000
        /*0012*/ 	.short	0x0070
        /*0014*/ 	.byte	0x00, 0xf0, 0x01, 0x10


	//----- nvinfo : EIATTR_SPARSE_MMA_MASK
	.align		4
.L_23:
        /*0018*/ 	.byte	0x03, 0x50
        /*001a*/ 	.short	0x0000


	//----- nvinfo : EIATTR_MAXREG_COUNT
	.align		4
        /*001c*/ 	.byte	0x03, 0x1b
        /*001e*/ 	.short	0x00a8


	//----- nvinfo : EIATTR_NUM_BARRIERS
	.align		4
        /*0020*/ 	.byte	0x02, 0x4c
        /*0022*/ 	.byte	0x01
	.zero		1


	//----- nvinfo : EIATTR_EXTERNS
	.align		4
        /*0024*/ 	.byte	0x04, 0x0f
        /*0026*/ 	.short	(.L_25 - .L_24)


	//   ....[0]....
	.align		4
.L_24:
        /*0028*/ 	.word	index@(__assertfail)


	//----- nvinfo : EIATTR_ANNOTATIONS
	.align		4
.L_25:
        /*002c*/ 	.byte	0x04, 0x55
        /*002e*/ 	.short	(.L_27 - .L_26)


	//   ....[0]....
.L_26:
        /*0030*/ 	.word	0x00000001
        /*0034*/ 	.byte	0xa0, 0x0f, 0x00, 0x00, 0x01, 0x00, 0x00, 0x00, 0x50, 0x16, 0x00, 0x00, 0x01, 0x00, 0x00, 0x00
        /*0044*/ 	.byte	0xa0, 0x37, 0x00, 0x00, 0x01, 0x00, 0x00, 0x00, 0x10, 0x44, 0x00, 0x00


	//----- nvinfo : EIATTR_MERCURY_ISA_VERSION
	.align		4
.L_27:
        /*0050*/ 	.byte	0x03, 0x5f
        /*0052*/ 	.short	0x0101


	//----- nvinfo : EIATTR_INT_WARP_WIDE_INSTR_OFFSETS
	.align		4
        /*0054*/ 	.byte	0x04, 0x31
        /*0056*/ 	.short	(.L_29 - .L_28)


	//   ....[0]....
.L_28:
        /*0058*/ 	.word	0x000006e0


	//   ....[1]....
        /*005c*/ 	.word	0x00000700


	//   ....[2]....
        /*0060*/ 	.word	0x000007b0


	//   ....[3]....
        /*0064*/ 	.word	0x000007e0


	//   ....[4]....
        /*0068*/ 	.word	0x00000950


	//   ....[5]....
        /*006c*/ 	.word	0x00000960


	//   ....[6]....
        /*0070*/ 	.word	0x00000970


	//   ....[7]....
        /*0074*/ 	.word	0x000009b0


	//   ....[8]....
        /*0078*/ 	.word	0x00002260


	//----- nvinfo : EIATTR_COOP_GROUP_MASK_REGIDS
	.align		4
.L_29:
        /*007c*/ 	.byte	0x04, 0x29
        /*007e*/ 	.short	(.L_31 - .L_30)


	//   ....[0]....
.L_30:
        /*0080*/ 	.word	0xffffffff


	//   ....[1]....
        /*0084*/ 	.word	0xffffffff


	//   ....[2]....
        /*0088*/ 	.word	0xffffffff


	//   ....[3]....
        /*008c*/ 	.word	0xffffffff


	//   ....[4]....
        /*0090*/ 	.word	0xffffffff


	//   ....[5]....
        /*0094*/ 	.word	0xffffffff


	//   ....[6]....
        /*0098*/ 	.word	0xffffffff


	//----- nvinfo : EIATTR_COOP_GROUP_INSTR_OFFSETS
	.align		4
.L_31:
        /*009c*/ 	.byte	0x04, 0x28
        /*009e*/ 	.short	(.L_33 - .L_32)


	//   ....[0]....
.L_32:
        /*00a0*/ 	.word	0x00000070


	//   ....[1]....
        /*00a4*/ 	.word	0x00000080


	//   ....[2]....
        /*00a8*/ 	.word	0x00000140


	//   ....[3]....
        /*00ac*/ 	.word	0x000004d0


	//   ....[4]....
        /*00b0*/ 	.word	0x00000510


	//   ....[5]....
        /*00b4*/ 	.word	0x00000590


	//   ....[6]....
        /*00b8*/ 	.word	0x00000b50


	//----- nvinfo : EIATTR_REG_RECONFIG
	.align		4
.L_33:
        /*00bc*/ 	.byte	0x01, 0x54
	.zero		2


	//----- nvinfo : EIATTR_SYSCALL_OFFSETS
	.align		4
        /*00c0*/ 	.byte	0x04, 0x46
        /*00c2*/ 	.short	(.L_35 - .L_34)


	//   ....[0]....
.L_34:
        /*00c4*/ 	.word	0x00001a90


	//----- nvinfo : EIATTR_MBARRIER_INSTR_OFFSETS
	.align		4
.L_35:
        /*00c8*/ 	.byte	0x04, 0x39
        /*00ca*/ 	.short	(.L_37 - .L_36)


	//   ....[0]....
.L_36:
        /*00cc*/ 	.word	0x00000260
        /*00d0*/ 	.word	0x000000ff
        /*00d4*/ 	.word	0x00000000
        /*00d8*/ 	.short	0x0100
        /*00da*/ 	.byte	0x08
	.zero		1


	//   ....[1]....
        /*00dc*/ 	.word	0x00000270
        /*00e0*/ 	.word	0x000000ff
        /*00e4*/ 	.word	0x00000090
        /*00e8*/ 	.short	0x0100
        /*00ea*/ 	.byte	0x08
	.zero		1


	//   ....[2]....
        /*00ec*/ 	.word	0x00000280
        /*00f0*/ 	.word	0x000000ff
        /*00f4*/ 	.word	0x00000008
        /*00f8*/ 	.short	0x0100
        /*00fa*/ 	.byte	0x08
	.zero		1


	//   ....[3]....
        /*00fc*/ 	.word	0x00000290
        /*0100*/ 	.word	0x000000ff
        /*0104*/ 	.word	0x00000098
        /*0108*/ 	.short	0x0100
        /*010a*/ 	.byte	0x08
	.zero		1


	//   ....[4]....
        /*010c*/ 	.word	0x000002a0
        /*0110*/ 	.word	0x000000ff
        /*0114*/ 	.word	0x00000010
        /*0118*/ 	.short	0x0100
        /*011a*/ 	.byte	0x08
	.zero		1


	//   ....[5]....
        /*011c*/ 	.word	0x000002b0
        /*0120*/ 	.word	0x000000ff
        /*0124*/ 	.word	0x000000a0
        /*0128*/ 	.short	0x0100
        /*012a*/ 	.byte	0x08
	.zero		1


	//   ....[6]....
        /*012c*/ 	.word	0x000002c0
        /*0130*/ 	.word	0x000000ff
        /*0134*/ 	.word	0x00000018
        /*0138*/ 	.short	0x0100
        /*013a*/ 	.byte	0x08
	.zero		1


	//   ....[7]....
        /*013c*/ 	.word	0x000002d0
        /*0140*/ 	.word	0x000000ff
        /*0144*/ 	.word	0x000000a8
        /*0148*/ 	.short	0x0100
        /*014a*/ 	.byte	0x08
	.zero		1


	//   ....[8]....
        /*014c*/ 	.word	0x000002e0
        /*0150*/ 	.word	0x000000ff
        /*0154*/ 	.word	0x00000020
        /*0158*/ 	.short	0x0100
        /*015a*/ 	.byte	0x08
	.zero		1


	//   ....[9]....
        /*015c*/ 	.word	0x000002f0
        /*0160*/ 	.word	0x000000ff
        /*0164*/ 	.word	0x000000b0
        /*0168*/ 	.short	0x0100
        /*016a*/ 	.byte	0x08
	.zero		1


	//   ....[10]....
        /*016c*/ 	.word	0x00000300
        /*0170*/ 	.word	0x000000ff
        /*0174*/ 	.word	0x00000028
        /*0178*/ 	.short	0x0100
        /*017a*/ 	.byte	0x08
	.zero		1


	//   ....[11]....
        /*017c*/ 	.word	0x00000310
        /*0180*/ 	.word	0x000000ff
        /*0184*/ 	.word	0x000000b8
        /*0188*/ 	.short	0x0100
        /*018a*/ 	.byte	0x08
	.zero		1


	//   ....[12]....
        /*018c*/ 	.word	0x00000320
        /*0190*/ 	.word	0x000000ff
        /*0194*/ 	.word	0x00000030
        /*0198*/ 	.short	0x0100
        /*019a*/ 	.byte	0x08
	.zero		1


	//   ....[13]....
        /*019c*/ 	.word	0x00000330
        /*01a0*/ 	.word	0x000000ff
        /*01a4*/ 	.word	0x000000c0
        /*01a8*/ 	.short	0x0100
        /*01aa*/ 	.byte	0x08
	.zero		1


	//   ....[14]....
        /*01ac*/ 	.word	0x00000340
        /*01b0*/ 	.word	0x000000ff
        /*01b4*/ 	.word	0x00000038
        /*01b8*/ 	.short	0x0100
        /*01ba*/ 	.byte	0x08
	.zero		1


	//   ....[15]....
        /*01bc*/ 	.word	0x00000350
        /*01c0*/ 	.word	0x000000ff
        /*01c4*/ 	.word	0x000000c8
        /*01c8*/ 	.short	0x0100
        /*01ca*/ 	.byte	0x08
	.zero		1


	//   ....[16]....
        /*01cc*/ 	.word	0x00000360
        /*01d0*/ 	.word	0x000000ff
        /*01d4*/ 	.word	0x00000040
        /*01d8*/ 	.short	0x0100
        /*01da*/ 	.byte	0x08
	.zero		1


	//   ....[17]....
        /*01dc*/ 	.word	0x00000370
        /*01e0*/ 	.word	0x000000ff
        /*01e4*/ 	.word	0x000000d0
        /*01e8*/ 	.short	0x0100
        /*01ea*/ 	.byte	0x08
	.zero		1


	//   ....[18]....
        /*01ec*/ 	.word	0x00000380
        /*01f0*/ 	.word	0x000000ff
        /*01f4*/ 	.word	0x00000048
        /*01f8*/ 	.short	0x0100
        /*01fa*/ 	.byte	0x08
	.zero		1


	//   ....[19]....
        /*01fc*/ 	.word	0x00000390
        /*0200*/ 	.word	0x000000ff
        /*0204*/ 	.word	0x000000d8
        /*0208*/ 	.short	0x0100
        /*020a*/ 	.byte	0x08
	.zero		1


	//   ....[20]....
        /*020c*/ 	.word	0x000003a0
        /*0210*/ 	.word	0x000000ff
        /*0214*/ 	.word	0x00000050
        /*0218*/ 	.short	0x0100
        /*021a*/ 	.byte	0x08
	.zero		1


	//   ....[21]....
        /*021c*/ 	.word	0x000003b0
        /*0220*/ 	.word	0x000000ff
        /*0224*/ 	.word	0x000000e0
        /*0228*/ 	.short	0x0100
        /*022a*/ 	.byte	0x08
	.zero		1


	//   ....[22]....
        /*022c*/ 	.word	0x000003c0
        /*0230*/ 	.word	0x000000ff
        /*0234*/ 	.word	0x00000058
        /*0238*/ 	.short	0x0100
        /*023a*/ 	.byte	0x08
	.zero		1


	//   ....[23]....
        /*023c*/ 	.word	0x000003d0
        /*0240*/ 	.word	0x000000ff
        /*0244*/ 	.word	0x000000e8
        /*0248*/ 	.short	0x0100
        /*024a*/ 	.byte	0x08
	.zero		1


	//   ....[24]....
        /*024c*/ 	.word	0x000003e0
        /*0250*/ 	.word	0x000000ff
        /*0254*/ 	.word	0x00000060
        /*0258*/ 	.short	0x0100
        /*025a*/ 	.byte	0x08
	.zero		1


	//   ....[25]....
        /*025c*/ 	.word	0x000003f0
        /*0260*/ 	.word	0x000000ff
        /*0264*/ 	.word	0x000000f0
        /*0268*/ 	.short	0x0100
        /*026a*/ 	.byte	0x08
	.zero		1


	//   ....[26]....
        /*026c*/ 	.word	0x00000400
        /*0270*/ 	.word	0x000000ff
        /*0274*/ 	.word	0x00000068
        /*0278*/ 	.short	0x0100
        /*027a*/ 	.byte	0x08
	.zero		1


	//   ....[27]....
        /*027c*/ 	.word	0x00000410
        /*0280*/ 	.word	0x000000ff
        /*0284*/ 	.word	0x000000f8
        /*0288*/ 	.short	0x0100
        /*028a*/ 	.byte	0x08
	.zero		1


	//   ....[28]....
        /*028c*/ 	.word	0x00000420
        /*0290*/ 	.word	0x000000ff
        /*0294*/ 	.word	0x00000070
        /*0298*/ 	.short	0x0100
        /*029a*/ 	.byte	0x08
	.zero		1


	//   ....[29]....
        /*029c*/ 	.word	0x00000430
        /*02a0*/ 	.word	0x000000ff
        /*02a4*/ 	.word	0x00000100
        /*02a8*/ 	.short	0x0100
        /*02aa*/ 	.byte	0x08
	.zero		1


	//   ....[30]....
        /*02ac*/ 	.word	0x00000440
        /*02b0*/ 	.word	0x000000ff
        /*02b4*/ 	.word	0x00000078
        /*02b8*/ 	.short	0x0100
        /*02ba*/ 	.byte	0x08
	.zero		1


	//   ....[31]....
        /*02bc*/ 	.word	0x00000450
        /*02c0*/ 	.word	0x000000ff
        /*02c4*/ 	.word	0x00000108
        /*02c8*/ 	.short	0x0100
        /*02ca*/ 	.byte	0x08
	.zero		1


	//   ....[32]....
        /*02cc*/ 	.word	0x00000460
        /*02d0*/ 	.word	0x000000ff
        /*02d4*/ 	.word	0x00000080
        /*02d8*/ 	.short	0x0100
        /*02da*/ 	.byte	0x08
	.zero		1


	//   ....[33]....
        /*02dc*/ 	.word	0x00000470
        /*02e0*/ 	.word	0x000000ff
        /*02e4*/ 	.word	0x00000110
        /*02e8*/ 	.short	0x0100
        /*02ea*/ 	.byte	0x08
	.zero		1


	//   ....[34]....
        /*02ec*/ 	.word	0x00000480
        /*02f0*/ 	.word	0x000000ff
        /*02f4*/ 	.word	0x00000088
        /*02f8*/ 	.short	0x0100
        /*02fa*/ 	.byte	0x08
	.zero		1


	//   ....[35]....
        /*02fc*/ 	.word	0x00000490
        /*0300*/ 	.word	0x000000ff
        /*0304*/ 	.word	0x00000118
        /*0308*/ 	.short	0x0100
        /*030a*/ 	.byte	0x08
	.zero		1


	//   ....[36]....
        /*030c*/ 	.word	0x000009e0
        /*0310*/ 	.word	0x000000ff
        /*0314*/ 	.word	0x00000150
        /*0318*/ 	.short	0x0100
        /*031a*/ 	.byte	0x08
	.zero		1


	//   ....[37]....
        /*031c*/ 	.word	0x00000a80
        /*0320*/ 	.word	0x000000ff
        /*0324*/ 	.word	0x00000158
        /*0328*/ 	.short	0x0100
        /*032a*/ 	.byte	0x08
	.zero		1


	//   ....[38]....
        /*032c*/ 	.word	0x00000ad0
        /*0330*/ 	.word	0x000000ff
        /*0334*/ 	.word	0x00000130
        /*0338*/ 	.short	0x0100
        /*033a*/ 	.byte	0x09
	.zero		1


	//   ....[39]....
        /*033c*/ 	.word	0x00000ae0
        /*0340*/ 	.word	0x000000ff
        /*0344*/ 	.word	0x00000138
        /*0348*/ 	.short	0x0100
        /*034a*/ 	.byte	0x09
	.zero		1


	//   ....[40]....
        /*034c*/ 	.word	0x00000af0
        /*0350*/ 	.word	0x000000ff
        /*0354*/ 	.word	0x00000140
        /*0358*/ 	.short	0x0100
        /*035a*/ 	.byte	0x09
	.zero		1


	//   ....[41]....
        /*035c*/ 	.word	0x00000b00
        /*0360*/ 	.word	0x000000ff
        /*0364*/ 	.word	0x00000148
        /*0368*/ 	.short	0x0100
        /*036a*/ 	.byte	0x09
	.zero		1


	//   ....[42]....
        /*036c*/ 	.word	0x00001970
        /*0370*/ 	.word	0x000000ff
        /*0374*/ 	.word	0xfffffff8
        /*0378*/ 	.short	0x010a
        /*037a*/ 	.byte	0x2b
	.zero		1


	//   ....[43]....
        /*037c*/ 	.word	0x00001b10
        /*0380*/ 	.word	0x00000003
        /*0384*/ 	.word	0x00000000
        /*0388*/ 	.short	0x010a
        /*038a*/ 	.byte	0x3f
	.zero		1


	//   ....[44]....
        /*038c*/ 	.word	0x00001b50
        /*0390*/ 	.word	0x00000003
        /*0394*/ 	.word	0x00000000
        /*0398*/ 	.short	0x010a
        /*039a*/ 	.byte	0x3f
	.zero		1


	//   ....[45]....
        /*039c*/ 	.word	0x00001e50
        /*03a0*/ 	.word	0x000000ff
        /*03a4*/ 	.word	0x00000000
        /*03a8*/ 	.short	0x010a
        /*03aa*/ 	.byte	0x04
	.zero		1


	//   ....[46]....
        /*03ac*/ 	.word	0x00001e90
        /*03b0*/ 	.word	0x000000ff
        /*03b4*/ 	.word	0x00000000
        /*03b8*/ 	.short	0x010a
        /*03ba*/ 	.byte	0x04
	.zero		1


	//   ....[47]....
        /*03bc*/ 	.word	0x000020f0
        /*03c0*/ 	.word	0x00000005
        /*03c4*/ 	.word	0x00000000
        /*03c8*/ 	.short	0x0101
        /*03ca*/ 	.byte	0x3f
	.zero		1


	//   ....[48]....
        /*03cc*/ 	.word	0x00002200
        /*03d0*/ 	.word	0x00000003
        /*03d4*/ 	.word	0x00000000
        /*03d8*/ 	.short	0x0101
        /*03da*/ 	.byte	0x30
	.zero		1


	//   ....[49]....
        /*03dc*/ 	.word	0x00002300
        /*03e0*/ 	.word	0x00000003
        /*03e4*/ 	.word	0x00000000
        /*03e8*/ 	.short	0x0101
        /*03ea*/ 	.byte	0x3f
	.zero		1


	//   ....[50]....
        /*03ec*/ 	.word	0x00002380
        /*03f0*/ 	.word	0x000000ff
        /*03f4*/ 	.word	0x00000008
        /*03f8*/ 	.short	0x010a
        /*03fa*/ 	.byte	0x2b
	.zero		1


	//   ....[51]....
        /*03fc*/ 	.word	0x000037e0
        /*0400*/ 	.word	0x00000000
        /*0404*/ 	.word	0x00000000
        /*0408*/ 	.short	0x0101
        /*040a*/ 	.byte	0x30
	.zero		1


	//   ....[52]....
        /*040c*/ 	.word	0x00004160
        /*0410*/ 	.word	0x0000000d
        /*0414*/ 	.word	0x00000090
        /*0418*/ 	.short	0x010a
        /*041a*/ 	.byte	0x3f
	.zero		1


	//   ....[53]....
        /*041c*/ 	.word	0x00004530
        /*0420*/ 	.word	0x00000007
        /*0424*/ 	.word	0x00000158
        /*0428*/ 	.short	0x0101
        /*042a*/ 	.byte	0x3f
	.zero		1


	//   ....[54]....
        /*042c*/ 	.word	0x00004c90
        /*0430*/ 	.word	0x00000007
        /*0434*/ 	.word	0x00000000
        /*0438*/ 	.short	0x010a
        /*043a*/ 	.byte	0x3f
	.zero		1


	//   ....[55]....
        /*043c*/ 	.word	0x00004d10
        /*0440*/ 	.word	0x00000008
        /*0444*/ 	.word	0x00000000
        /*0448*/ 	.short	0x010a
        /*044a*/ 	.byte	0x3f
	.zero		1


	//   ....[56]....
        /*044c*/ 	.word	0x00004da0
        /*0450*/ 	.word	0x00000009
        /*0454*/ 	.word	0x00000000
        /*0458*/ 	.short	0x010a
        /*045a*/ 	.byte	0x3f
	.zero		1


	//   ....[57]....
        /*045c*/ 	.word	0x00004e30
        /*0460*/ 	.word	0x00000008
        /*0464*/ 	.word	0x00000000
        /*0468*/ 	.short	0x010a
        /*046a*/ 	.byte	0x3f
	.zero		1


	//   ....[58]....
        /*046c*/ 	.word	0x00004ec0
        /*0470*/ 	.word	0x00000009
        /*0474*/ 	.word	0x00000000
        /*0478*/ 	.short	0x010a
        /*047a*/ 	.byte	0x3f
	.zero		1


	//   ....[59]....
        /*047c*/ 	.word	0x00004f50
        /*0480*/ 	.word	0x00000008
        /*0484*/ 	.word	0x00000000
        /*0488*/ 	.short	0x010a
        /*048a*/ 	.byte	0x3f
	.zero		1


	//   ....[60]....
        /*048c*/ 	.word	0x00004fe0
        /*0490*/ 	.word	0x00000009
        /*0494*/ 	.word	0x00000000
        /*0498*/ 	.short	0x010a
        /*049a*/ 	.byte	0x3f
	.zero		1


	//   ....[61]....
        /*049c*/ 	.word	0x00005070
        /*04a0*/ 	.word	0x00000008
        /*04a4*/ 	.word	0x00000000
        /*04a8*/ 	.short	0x010a
        /*04aa*/ 	.byte	0x3f
	.zero		1


	//   ....[62]....
        /*04ac*/ 	.word	0x00005100
        /*04b0*/ 	.word	0x00000009
        /*04b4*/ 	.word	0x00000000
        /*04b8*/ 	.short	0x010a
        /*04ba*/ 	.byte	0x3f
	.zero		1


	//   ....[63]....
        /*04bc*/ 	.word	0x00005190
        /*04c0*/ 	.word	0x00000008
        /*04c4*/ 	.word	0x00000000
        /*04c8*/ 	.short	0x010a
        /*04ca*/ 	.byte	0x3f
	.zero		1


	//   ....[64]....
        /*04cc*/ 	.word	0x00005220
        /*04d0*/ 	.word	0x00000009
        /*04d4*/ 	.word	0x00000000
        /*04d8*/ 	.short	0x010a
        /*04da*/ 	.byte	0x3f
	.zero		1


	//   ....[65]....
        /*04dc*/ 	.word	0x000052b0
        /*04e0*/ 	.word	0x00000008
        /*04e4*/ 	.word	0x00000000
        /*04e8*/ 	.short	0x010a
        /*04ea*/ 	.byte	0x3f
	.zero		1


	//   ....[66]....
        /*04ec*/ 	.word	0x00005340
        /*04f0*/ 	.word	0x00000009
        /*04f4*/ 	.word	0x00000000
        /*04f8*/ 	.short	0x010a
        /*04fa*/ 	.byte	0x3f
	.zero		1


	//   ....[67]....
        /*04fc*/ 	.word	0x000053d0
        /*0500*/ 	.word	0x00000008
        /*0504*/ 	.word	0x00000000
        /*0508*/ 	.short	0x010a
        /*050a*/ 	.byte	0x3f
	.zero		1


	//   ....[68]....
        /*050c*/ 	.word	0x00005460
        /*0510*/ 	.word	0x00000009
        /*0514*/ 	.word	0x00000000
        /*0518*/ 	.short	0x010a
        /*051a*/ 	.byte	0x3f
	.zero		1


	//   ....[69]....
        /*051c*/ 	.word	0x000054f0
        /*0520*/ 	.word	0x00000008
        /*0524*/ 	.word	0x00000000
        /*0528*/ 	.short	0x010a
        /*052a*/ 	.byte	0x3f
	.zero		1


	//   ....[70]....
        /*052c*/ 	.word	0x00005580
        /*0530*/ 	.word	0x0000000b
        /*0534*/ 	.word	0x00000000
        /*0538*/ 	.short	0x010a
        /*053a*/ 	.byte	0x3f
	.zero		1


	//   ....[71]....
        /*053c*/ 	.word	0x00005610
        /*0540*/ 	.word	0x00000003
        /*0544*/ 	.word	0x00000000
        /*0548*/ 	.short	0x010a
        /*054a*/ 	.byte	0x3f
	.zero		1


	//   ....[72]....
        /*054c*/ 	.word	0x00005680
        /*0550*/ 	.word	0x00000003
        /*0554*/ 	.word	0xfffffff8
        /*0558*/ 	.short	0x010a
        /*055a*/ 	.byte	0x3f
	.zero		1


	//   ....[73]....
        /*055c*/ 	.word	0x000056d0
        /*0560*/ 	.word	0x00000003
        /*0564*/ 	.word	0x00000000
        /*0568*/ 	.short	0x010a
        /*056a*/ 	.byte	0x3f
	.zero		1


	//   ....[74]....
        /*056c*/ 	.word	0x00005730
        /*0570*/ 	.word	0x00000005
        /*0574*/ 	.word	0x00000000
        /*0578*/ 	.short	0x010a
        /*057a*/ 	.byte	0x3f
	.zero		1


	//   ....[75]....
        /*057c*/ 	.word	0x00005790
        /*0580*/ 	.word	0x00000003
        /*0584*/ 	.word	0x00000008
        /*0588*/ 	.short	0x010a
        /*058a*/ 	.byte	0x3f
	.zero		1


	//   ....[76]....
        /*058c*/ 	.word	0x00005860
        /*0590*/ 	.word	0x0000000d
        /*0594*/ 	.word	0x00000090
        /*0598*/ 	.short	0x010a
        /*059a*/ 	.byte	0x3f
	.zero		1


	//   ....[77]....
        /*059c*/ 	.word	0x00005930
        /*05a0*/ 	.word	0x00000007
        /*05a4*/ 	.word	0x00000000
        /*05a8*/ 	.short	0x010a
        /*05aa*/ 	.byte	0x3f
	.zero		1


	//   ....[78]....
        /*05ac*/ 	.word	0x00005980
        /*05b0*/ 	.word	0x00000008
        /*05b4*/ 	.word	0x00000000
        /*05b8*/ 	.short	0x010a
        /*05ba*/ 	.byte	0x3f
	.zero		1


	//   ....[79]....
        /*05bc*/ 	.word	0x000059d0
        /*05c0*/ 	.word	0x00000009
        /*05c4*/ 	.word	0x00000000
        /*05c8*/ 	.short	0x010a
        /*05ca*/ 	.byte	0x3f
	.zero		1


	//   ....[80]....
        /*05cc*/ 	.word	0x00005a20
        /*05d0*/ 	.word	0x00000008
        /*05d4*/ 	.word	0x00000000
        /*05d8*/ 	.short	0x010a
        /*05da*/ 	.byte	0x3f
	.zero		1


	//   ....[81]....
        /*05dc*/ 	.word	0x00005a70
        /*05e0*/ 	.word	0x00000009
        /*05e4*/ 	.word	0x00000000
        /*05e8*/ 	.short	0x010a
        /*05ea*/ 	.byte	0x3f
	.zero		1


	//   ....[82]....
        /*05ec*/ 	.word	0x00005ac0
        /*05f0*/ 	.word	0x00000008
        /*05f4*/ 	.word	0x00000000
        /*05f8*/ 	.short	0x010a
        /*05fa*/ 	.byte	0x3f
	.zero		1


	//   ....[83]....
        /*05fc*/ 	.word	0x00005b10
        /*0600*/ 	.word	0x00000009
        /*0604*/ 	.word	0x00000000
        /*0608*/ 	.short	0x010a
        /*060a*/ 	.byte	0x3f
	.zero		1


	//   ....[84]....
        /*060c*/ 	.word	0x00005b60
        /*0610*/ 	.word	0x00000008
        /*0614*/ 	.word	0x00000000
        /*0618*/ 	.short	0x010a
        /*061a*/ 	.byte	0x3f
	.zero		1


	//   ....[85]....
        /*061c*/ 	.word	0x00005bb0
        /*0620*/ 	.word	0x00000009
        /*0624*/ 	.word	0x00000000
        /*0628*/ 	.short	0x010a
        /*062a*/ 	.byte	0x3f
	.zero		1


	//   ....[86]....
        /*062c*/ 	.word	0x00005c00
        /*0630*/ 	.word	0x00000008
        /*0634*/ 	.word	0x00000000
        /*0638*/ 	.short	0x010a
        /*063a*/ 	.byte	0x3f
	.zero		1


	//   ....[87]....
        /*063c*/ 	.word	0x00005c50
        /*0640*/ 	.word	0x00000009
        /*0644*/ 	.word	0x00000000
        /*0648*/ 	.short	0x010a
        /*064a*/ 	.byte	0x3f
	.zero		1


	//   ....[88]....
        /*064c*/ 	.word	0x00005ca0
        /*0650*/ 	.word	0x00000008
        /*0654*/ 	.word	0x00000000
        /*0658*/ 	.short	0x010a
        /*065a*/ 	.byte	0x3f
	.zero		1


	//   ....[89]....
        /*065c*/ 	.word	0x00005cf0
        /*0660*/ 	.word	0x00000009
        /*0664*/ 	.word	0x00000000
        /*0668*/ 	.short	0x010a
        /*066a*/ 	.byte	0x3f
	.zero		1


	//   ....[90]....
        /*066c*/ 	.word	0x00005d40
        /*0670*/ 	.word	0x00000008
        /*0674*/ 	.word	0x00000000
        /*0678*/ 	.short	0x010a
        /*067a*/ 	.byte	0x3f
	.zero		1


	//   ....[91]....
        /*067c*/ 	.word	0x00005d90
        /*0680*/ 	.word	0x00000009
        /*0684*/ 	.word	0x00000000
        /*0688*/ 	.short	0x010a
        /*068a*/ 	.byte	0x3f
	.zero		1


	//   ....[92]....
        /*068c*/ 	.word	0x00005de0
        /*0690*/ 	.word	0x00000008
        /*0694*/ 	.word	0x00000000
        /*0698*/ 	.short	0x010a
        /*069a*/ 	.byte	0x3f
	.zero		1


	//   ....[93]....
        /*069c*/ 	.word	0x00005e30
        /*06a0*/ 	.word	0x0000000b
        /*06a4*/ 	.word	0x00000000
        /*06a8*/ 	.short	0x010a
        /*06aa*/ 	.byte	0x3f
	.zero		1


	//----- nvinfo : EIATTR_NUM_MBARRIERS
	.align		4
.L_37:
        /*06ac*/ 	.byte	0x03, 0x38
        /*06ae*/ 	.short	0x002a


	//----- nvinfo : EIATTR_EXIT_INSTR_OFFSETS
	.align		4
        /*06b0*/ 	.byte	0x04, 0x1c
        /*06b2*/ 	.short	(.L_39 - .L_38)


	//   ....[0]....
.L_38:
        /*06b4*/ 	.word	0x000015e0


	//   ....[1]....
        /*06b8*/ 	.word	0x00001640


	//   ....[2]....
        /*06bc*/ 	.word	0x00003e40


	//   ....[3]....
        /*06c0*/ 	.word	0x00003e70


	//   ....[4]....
        /*06c4*/ 	.word	0x00005660


	//----- nvinfo : EIATTR_MAX_THREADS
	.align		4
.L_39:
        /*06c8*/ 	.byte	0x04, 0x05
        /*06ca*/ 	.short	(.L_41 - .L_40)
.L_40:
        /*06cc*/ 	.word	0x00000180
        /*06d0*/ 	.word	0x00000001
        /*06d4*/ 	.word	0x00000001


	//----- nvinfo : EIATTR_CRS_STACK_SIZE
	.align		4
.L_41:
        /*06d8*/ 	.byte	0x04, 0x1e
        /*06da*/ 	.short	(.L_43 - .L_42)
.L_42:
        /*06dc*/ 	.word	0x00000000


	//----- nvinfo : EIATTR_CBANK_PARAM_SIZE
	.align		4
.L_43:
        /*06e0*/ 	.byte	0x03, 0x19
        /*06e2*/ 	.short	0x0470


	//----- nvinfo : EIATTR_PARAM_CBANK
	.align		4
        /*06e4*/ 	.byte	0x04, 0x0a
        /*06e6*/ 	.short	(.L_45 - .L_44)
	.align		4
.L_44:
        /*06e8*/ 	.word	index@(.nv.constant0._ZN7cutlass13device_kernelINS_4gemm6kernel13GemmUniversalIN4cute5tupleIJiiiiEEENS1_10collective13CollectiveMmaINS1_34MainloopSm90TmaGmmaWarpSpecializedILi18ENS5_IJNS4_1CILi2EEENSA_ILi1EEESC_EEENS1_32KernelTmaWarpSpecializedPingpongEEENS5_IJNSA_ILi64EEENSA_ILi32EEESG_EEENS_6half_tENS5_IJlSC_lEEESJ_SK_NS4_8TiledMMAINS4_8MMA_AtomIJNS4_4SM904GMMA25MMA_64x32x16_F32F16F16_SSILNSO_5MajorE0ELSQ_0ELNSO_7ScaleInE1ELSR_1EEEEEENS4_6LayoutINS5_IJSC_SC_SC_EEENS5_IJNSA_ILi0EEESW_SW_EEEEENS5_IJNS4_10UnderscoreESZ_SZ_EEEEENS4_13SM90_TMA_LOADENS4_14ComposedLayoutINS4_7SwizzleILi3ELi4ELi3EEENS4_18smem_ptr_flag_bitsILi16EEENSU_INS5_IJNSA_ILi8EEESG_EEENS5_IJSG_SC_EEEEEEEvNS4_8identityENS4_23SM90_TMA_LOAD_MULTICASTES1C_vS1D_EENS_8epilogue10collective6detail29Sm90TmaWarpSpecializedAdapterINS1H_15DefaultEpilogueISJ_SK_SK_NS1G_6thread17LinearCombinationISJ_Li1EffLNS1L_9ScaleType4KindE0ELNS_15FloatRoundStyleE2ESJ_EENS1_15EpilogueDefaultEEEEEvvEEEEvNT_6ParamsE)
        /*06ec*/ 	.short	0x0210
        /*06ee*/ 	.short	0x0470


	//----- nvinfo : EIATTR_SW_WAR
	.align		4
.L_45:
        /*06f0*/ 	.byte	0x04, 0x36
        /*06f2*/ 	.short	(.L_47 - .L_46)
.L_46:
        /*06f4*/ 	.word	0x00000008
.L_47:


//--------------------- .nv.callgraph             --------------------------
	.section	.nv.callgraph,"",@"SHT_CUDA_CALLGRAPH"
	.align	4
	.sectionentsize	8
	.align		4
        /*0000*/ 	.word	0x00000000
	.align		4
        /*0004*/ 	.word	0xffffffff
	.align		4
        /*0008*/ 	.word	index@(_ZN7cutlass13device_kernelINS_4gemm6kernel13GemmUniversalIN4cute5tupleIJiiiiEEENS1_10collective13CollectiveMmaINS1_34MainloopSm90TmaGmmaWarpSpecializedILi18ENS5_IJNS4_1CILi2EEENSA_ILi1EEESC_EEENS1_32KernelTmaWarpSpecializedPingpongEEENS5_IJNSA_ILi64EEENSA_ILi32EEESG_EEENS_6half_tENS5_IJlSC_lEEESJ_SK_NS4_8TiledMMAINS4_8MMA_AtomIJNS4_4SM904GMMA25MMA_64x32x16_F32F16F16_SSILNSO_5MajorE0ELSQ_0ELNSO_7ScaleInE1ELSR_1EEEEEENS4_6LayoutINS5_IJSC_SC_SC_EEENS5_IJNSA_ILi0EEESW_SW_EEEEENS5_IJNS4_10UnderscoreESZ_SZ_EEEEENS4_13SM90_TMA_LOADENS4_14ComposedLayoutINS4_7SwizzleILi3ELi4ELi3EEENS4_18smem_ptr_flag_bitsILi16EEENSU_INS5_IJNSA_ILi8EEESG_EEENS5_IJSG_SC_EEEEEEEvNS4_8identityENS4_23SM90_TMA_LOAD_MULTICASTES1C_vS1D_EENS_8epilogue10collective6detail29Sm90TmaWarpSpecializedAdapterINS1H_15DefaultEpilogueISJ_SK_SK_NS1G_6thread17LinearCombinationISJ_Li1EffLNS1L_9ScaleType4KindE0ELNS_15FloatRoundStyleE2ESJ_EENS1_15EpilogueDefaultEEEEEvvEEEEvNT_6ParamsE)
	.align		4
        /*000c*/ 	.word	index@(__assertfail)
	.align		4
        /*0010*/ 	.word	0x00000000
	.align		4
        /*0014*/ 	.word	0xfffffffe
	.align		4
        /*0018*/ 	.word	0x00000000
	.align		4
        /*001c*/ 	.word	0xfffffffd
	.align		4
        /*0020*/ 	.word	0x00000000
	.align		4
        /*0024*/ 	.word	0xfffffffc


//--------------------- .nv.constant4             --------------------------
	.section	.nv.constant4,"a",@progbits
	.align	8
	.align		8
.nv.constant4:
        /*0000*/ 	.dword	__assertfail
	.align		8
        /*0008*/ 	.dword	__unnamed_1
	.align		8
        /*0010*/ 	.dword	_ZN39_INTERNAL_c520d78d_4_k_cu_34febc25_58594cuda3std3__45__cpo5beginE
	.align		8
        /*0018*/ 	.dword	_ZN39_INTERNAL_c520d78d_4_k_cu_34febc25_58594cuda3std3__45__cpo3endE
	.align		8
        /*0020*/ 	.dword	_ZN39_INTERNAL_c520d78d_4_k_cu_34febc25_58594cuda3std3__45__cpo6cbeginE
	.align		8
        /*0028*/ 	.dword	_ZN39_INTERNAL_c520d78d_4_k_cu_34febc25_58594cuda3std3__45__cpo4cendE
	.align		8
        /*0030*/ 	.dword	_ZN39_INTERNAL_c520d78d_4_k_cu_34febc25_58594cuda3std3__441_GLOBAL__N__c520d78d_4_k_cu_34febc25_58596ignoreE
	.align		8
        /*0038*/ 	.dword	_ZN39_INTERNAL_c520d78d_4_k_cu_34febc25_58594cuda3std3__419piecewise_constructE
	.align		8
        /*0040*/ 	.dword	_ZN39_INTERNAL_c520d78d_4_k_cu_34febc25_58594cuda3std3__48in_placeE
	.align		8
        /*0048*/ 	.dword	_ZN39_INTERNAL_c520d78d_4_k_cu_34febc25_58594cuda3std6ranges3__45__cpo4swapE
	.align		8
        /*0050*/ 	.dword	_ZN39_INTERNAL_c520d78d_4_k_cu_34febc25_58594cuda3std6ranges3__45__cpo9iter_moveE
	.align		8
        /*0058*/ 	.dword	_ZN39_INTERNAL_c520d78d_4_k_cu_34febc25_58594cute7productE
	.align		8
        /*0060*/ 	.dword	_ZN39_INTERNAL_c520d78d_4_k_cu_34febc25_58594cute1_E
	.align		8
        /*0068*/ 	.dword	$str$22
	.align		8
        /*0070*/ 	.dword	$str$23


//--------------------- .text._ZN7cutlass13device_kernelINS_4gemm6kernel13GemmUniversalIN4cute5tupleIJiiiiEEENS1_10collective13CollectiveMmaINS1_34MainloopSm90TmaGmmaWarpSpecializedILi18ENS5_IJNS4_1CILi2EEENSA_ILi1EEESC_EEENS1_32KernelTmaWarpSpecializedPingpongEEENS5_IJNSA_ILi64EEENSA_ILi32EEESG_EEENS_6half_tENS5_IJlSC_lEEESJ_SK_NS4_8TiledMMAINS4_8MMA_AtomIJNS4_4SM904GMMA25MMA_64x32x16_F32F16F16_SSILNSO_5MajorE0ELSQ_0ELNSO_7ScaleInE1ELSR_1EEEEEENS4_6LayoutINS5_IJSC_SC_SC_EEENS5_IJNSA_ILi0EEESW_SW_EEEEENS5_IJNS4_10UnderscoreESZ_SZ_EEEEENS4_13SM90_TMA_LOADENS4_14ComposedLayoutINS4_7SwizzleILi3ELi4ELi3EEENS4_18smem_ptr_flag_bitsILi16EEENSU_INS5_IJNSA_ILi8EEESG_EEENS5_IJSG_SC_EEEEEEEvNS4_8identityENS4_23SM90_TMA_LOAD_MULTICASTES1C_vS1D_EENS_8epilogue10collective6detail29Sm90TmaWarpSpecializedAdapterINS1H_15DefaultEpilogueISJ_SK_SK_NS1G_6thread17LinearCombinationISJ_Li1EffLNS1L_9ScaleType4KindE0ELNS_15FloatRoundStyleE2ESJ_EENS1_15EpilogueDefaultEEEEEvvEEEEvNT_6ParamsE --------------------------
	.section	.text._ZN7cutlass13device_kernelINS_4gemm6kernel13GemmUniversalIN4cute5tupleIJiiiiEEENS1_10collective13CollectiveMmaINS1_34MainloopSm90TmaGmmaWarpSpecializedILi18ENS5_IJNS4_1CILi2EEENSA_ILi1EEESC_EEENS1_32KernelTmaWarpSpecializedPingpongEEENS5_IJNSA_ILi64EEENSA_ILi32EEESG_EEENS_6half_tENS5_IJlSC_lEEESJ_SK_NS4_8TiledMMAINS4_8MMA_AtomIJNS4_4SM904GMMA25MMA_64x32x16_F32F16F16_SSILNSO_5MajorE0ELSQ_0ELNSO_7ScaleInE1ELSR_1EEEEEENS4_6LayoutINS5_IJSC_SC_SC_EEENS5_IJNSA_ILi0EEESW_SW_EEEEENS5_IJNS4_10UnderscoreESZ_SZ_EEEEENS4_13SM90_TMA_LOADENS4_14ComposedLayoutINS4_7SwizzleILi3ELi4ELi3EEENS4_18smem_ptr_flag_bitsILi16EEENSU_INS5_IJNSA_ILi8EEESG_EEENS5_IJSG_SC_EEEEEEEvNS4_8identityENS4_23SM90_TMA_LOAD_MULTICASTES1C_vS1D_EENS_8epilogue10collective6detail29Sm90TmaWarpSpecializedAdapterINS1H_15DefaultEpilogueISJ_SK_SK_NS1G_6thread17LinearCombinationISJ_Li1EffLNS1L_9ScaleType4KindE0ELNS_15FloatRoundStyleE2ESJ_EENS1_15EpilogueDefaultEEEEEvvEEEEvNT_6ParamsE,"ax",@progbits
	.align	128
.text._ZN7cutlass13device_kernelINS_4gemm6kernel13GemmUniversalIN4cute5tupleIJiiiiEEENS1_10collective13CollectiveMmaINS1_34MainloopSm90TmaGmmaWarpSpecializedILi18ENS5_IJNS4_1CILi2EEENSA_ILi1EEESC_EEENS1_32KernelTmaWarpSpecializedPingpongEEENS5_IJNSA_ILi64EEENSA_ILi32EEESG_EEENS_6half_tENS5_IJlSC_lEEESJ_SK_NS4_8TiledMMAINS4_8MMA_AtomIJNS4_4SM904GMMA25MMA_64x32x16_F32F16F16_SSILNSO_5MajorE0ELSQ_0ELNSO_7ScaleInE1ELSR_1EEEEEENS4_6LayoutINS5_IJSC_SC_SC_EEENS5_IJNSA_ILi0EEESW_SW_EEEEENS5_IJNS4_10UnderscoreESZ_SZ_EEEEENS4_13SM90_TMA_LOADENS4_14ComposedLayoutINS4_7SwizzleILi3ELi4ELi3EEENS4_18smem_ptr_flag_bitsILi16EEENSU_INS5_IJNSA_ILi8EEESG_EEENS5_IJSG_SC_EEEEEEEvNS4_8identityENS4_23SM90_TMA_LOAD_MULTICASTES1C_vS1D_EENS_8epilogue10collective6detail29Sm90TmaWarpSpecializedAdapterINS1H_15DefaultEpilogueISJ_SK_SK_NS1G_6thread17LinearCombinationISJ_Li1EffLNS1L_9ScaleType4KindE0ELNS_15FloatRoundStyleE2ESJ_EENS1_15EpilogueDefaultEEEEEvvEEEEvNT_6ParamsE:
        .type           _ZN7cutlass13device_kernelINS_4gemm6kernel13GemmUniversalIN4cute5tupleIJiiiiEEENS1_10collective13CollectiveMmaINS1_34MainloopSm90TmaGmmaWarpSpecializedILi18ENS5_IJNS4_1CILi2EEENSA_ILi1EEESC_EEENS1_32KernelTmaWarpSpecializedPingpongEEENS5_IJNSA_ILi64EEENSA_ILi32EEESG_EEENS_6half_tENS5_IJlSC_lEEESJ_SK_NS4_8TiledMMAINS4_8MMA_AtomIJNS4_4SM904GMMA25MMA_64x32x16_F32F16F16_SSILNSO_5MajorE0ELSQ_0ELNSO_7ScaleInE1ELSR_1EEEEEENS4_6LayoutINS5_IJSC_SC_SC_EEENS5_IJNSA_ILi0EEESW_SW_EEEEENS5_IJNS4_10UnderscoreESZ_SZ_EEEEENS4_13SM90_TMA_LOADENS4_14ComposedLayoutINS4_7SwizzleILi3ELi4ELi3EEENS4_18smem_ptr_flag_bitsILi16EEENSU_INS5_IJNSA_ILi8EEESG_EEENS5_IJSG_SC_EEEEEEEvNS4_8identityENS4_23SM90_TMA_LOAD_MULTICASTES1C_vS1D_EENS_8epilogue10collective6detail29Sm90TmaWarpSpecializedAdapterINS1H_15DefaultEpilogueISJ_SK_SK_NS1G_6thread17LinearCombinationISJ_Li1EffLNS1L_9ScaleType4KindE0ELNS_15FloatRoundStyleE2ESJ_EENS1_15EpilogueDefaultEEEEEvvEEEEvNT_6ParamsE,@function
        .size           _ZN7cutlass13device_kernelINS_4gemm6kernel13GemmUniversalIN4cute5tupleIJiiiiEEENS1_10collective13CollectiveMmaINS1_34MainloopSm90TmaGmmaWarpSpecializedILi18ENS5_IJNS4_1CILi2EEENSA_ILi1EEESC_EEENS1_32KernelTmaWarpSpecializedPingpongEEENS5_IJNSA_ILi64EEENSA_ILi32EEESG_EEENS_6half_tENS5_IJlSC_lEEESJ_SK_NS4_8TiledMMAINS4_8MMA_AtomIJNS4_4SM904GMMA25MMA_64x32x16_F32F16F16_SSILNSO_5MajorE0ELSQ_0ELNSO_7ScaleInE1ELSR_1EEEEEENS4_6LayoutINS5_IJSC_SC_SC_EEENS5_IJNSA_ILi0EEESW_SW_EEEEENS5_IJNS4_10UnderscoreESZ_SZ_EEEEENS4_13SM90_TMA_LOADENS4_14ComposedLayoutINS4_7SwizzleILi3ELi4ELi3EEENS4_18smem_ptr_flag_bitsILi16EEENSU_INS5_IJNSA_ILi8EEESG_EEENS5_IJSG_SC_EEEEEEEvNS4_8identityENS4_23SM90_TMA_LOAD_MULTICASTES1C_vS1D_EENS_8epilogue10collective6detail29Sm90TmaWarpSpecializedAdapterINS1H_15DefaultEpilogueISJ_SK_SK_NS1G_6thread17LinearCombinationISJ_Li1EffLNS1L_9ScaleType4KindE0ELNS_15FloatRoundStyleE2ESJ_EENS1_15EpilogueDefaultEEEEEvvEEEEvNT_6ParamsE,(.L_x_134 - _ZN7cutlass13device_kernelINS_4gemm6kernel13GemmUniversalIN4cute5tupleIJiiiiEEENS1_10collective13CollectiveMmaINS1_34MainloopSm90TmaGmmaWarpSpecializedILi18ENS5_IJNS4_1CILi2EEENSA_ILi1EEESC_EEENS1_32KernelTmaWarpSpecializedPingpongEEENS5_IJNSA_ILi64EEENSA_ILi32EEESG_EEENS_6half_tENS5_IJlSC_lEEESJ_SK_NS4_8TiledMMAINS4_8MMA_AtomIJNS4_4SM904GMMA25MMA_64x32x16_F32F16F16_SSILNSO_5MajorE0ELSQ_0ELNSO_7ScaleInE1ELSR_1EEEEEENS4_6LayoutINS5_IJSC_SC_SC_EEENS5_IJNSA_ILi0EEESW_SW_EEEEENS5_IJNS4_10UnderscoreESZ_SZ_EEEEENS4_13SM90_TMA_LOADENS4_14ComposedLayoutINS4_7SwizzleILi3ELi4ELi3EEENS4_18smem_ptr_flag_bitsILi16EEENSU_INS5_IJNSA_ILi8EEESG_EEENS5_IJSG_SC_EEEEEEEvNS4_8identityENS4_23SM90_TMA_LOAD_MULTICASTES1C_vS1D_EENS_8epilogue10collective6detail29Sm90TmaWarpSpecializedAdapterINS1H_15DefaultEpilogueISJ_SK_SK_NS1G_6thread17LinearCombinationISJ_Li1EffLNS1L_9ScaleType4KindE0ELNS_15FloatRoundStyleE2ESJ_EENS1_15EpilogueDefaultEEEEEvvEEEEvNT_6ParamsE)
        .other          _ZN7cutlass13device_kernelINS_4gemm6kernel13GemmUniversalIN4cute5tupleIJiiiiEEENS1_10collective13CollectiveMmaINS1_34MainloopSm90TmaGmmaWarpSpecializedILi18ENS5_IJNS4_1CILi2EEENSA_ILi1EEESC_EEENS1_32KernelTmaWarpSpecializedPingpongEEENS5_IJNSA_ILi64EEENSA_ILi32EEESG_EEENS_6half_tENS5_IJlSC_lEEESJ_SK_NS4_8TiledMMAINS4_8MMA_AtomIJNS4_4SM904GMMA25MMA_64x32x16_F32F16F16_SSILNSO_5MajorE0ELSQ_0ELNSO_7ScaleInE1ELSR_1EEEEEENS4_6LayoutINS5_IJSC_SC_SC_EEENS5_IJNSA_ILi0EEESW_SW_EEEEENS5_IJNS4_10UnderscoreESZ_SZ_EEEEENS4_13SM90_TMA_LOADENS4_14ComposedLayoutINS4_7SwizzleILi3ELi4ELi3EEENS4_18smem_ptr_flag_bitsILi16EEENSU_INS5_IJNSA_ILi8EEESG_EEENS5_IJSG_SC_EEEEEEEvNS4_8identityENS4_23SM90_TMA_LOAD_MULTICASTES1C_vS1D_EENS_8epilogue10collective6detail29Sm90TmaWarpSpecializedAdapterINS1H_15DefaultEpilogueISJ_SK_SK_NS1G_6thread17LinearCombinationISJ_Li1EffLNS1L_9ScaleType4KindE0ELNS_15FloatRoundStyleE2ESJ_EENS1_15EpilogueDefaultEEEEEvvEEEEvNT_6ParamsE,@"STO_CUDA_ENTRY STV_DEFAULT"
_ZN7cutlass13device_kernelINS_4gemm6kernel13GemmUniversalIN4cute5tupleIJiiiiEEENS1_10collective13CollectiveMmaINS1_34MainloopSm90TmaGmmaWarpSpecializedILi18ENS5_IJNS4_1CILi2EEENSA_ILi1EEESC_EEENS1_32KernelTmaWarpSpecializedPingpongEEENS5_IJNSA_ILi64EEENSA_ILi32EEESG_EEENS_6half_tENS5_IJlSC_lEEESJ_SK_NS4_8TiledMMAINS4_8MMA_AtomIJNS4_4SM904GMMA25MMA_64x32x16_F32F16F16_SSILNSO_5MajorE0ELSQ_0ELNSO_7ScaleInE1ELSR_1EEEEEENS4_6LayoutINS5_IJSC_SC_SC_EEENS5_IJNSA_ILi0EEESW_SW_EEEEENS5_IJNS4_10UnderscoreESZ_SZ_EEEEENS4_13SM90_TMA_LOADENS4_14ComposedLayoutINS4_7SwizzleILi3ELi4ELi3EEENS4_18smem_ptr_flag_bitsILi16EEENSU_INS5_IJNSA_ILi8EEESG_EEENS5_IJSG_SC_EEEEEEEvNS4_8identityENS4_23SM90_TMA_LOAD_MULTICASTES1C_vS1D_EENS_8epilogue10collective6detail29Sm90TmaWarpSpecializedAdapterINS1H_15DefaultEpilogueISJ_SK_SK_NS1G_6thread17LinearCombinationISJ_Li1EffLNS1L_9ScaleType4KindE0ELNS_15FloatRoundStyleE2ESJ_EENS1_15EpilogueDefaultEEEEEvvEEEEvNT_6ParamsE:
[----:B------:R-:W0:Y:S02]  /*0000*/  LDC R1, c[0x0][0x28] ;  /* 0x00000a00ff017b82 */ /* 0x000e240000000800 */
[----:B0-----:R-:W-:Y:S01]  /*0010*/  VIADD R1, R1, 0xfffffff8 ;  /* 0xfffffff801017836 */ /* 0x001fe20000000000 */
[----:B------:R-:W0:Y:S01]  /*0020*/  S2R R4, SR_TID.X ;  /* 0x0000000000047919 */ /* 0x000e220000002100 */
[----:B------:R-:W-:Y:S01]  /*0030*/  ELECT P0, URZ, PT ;  /* 0x00000000003f782f */ /* 0x000fe20003800000 */
[----:B------:R-:W-:Y:S01]  /*0040*/  BSSY B0, `(.L_x_0) ;  /* 0x000000f000007945 */ /* 0x000fe20003800000 */
[--C-:B0-----:R-:W-:Y:S02]  /*0050*/  SHF.R.U32.HI R2, RZ, 0x5, R4.reuse ;  /* 0x00000005ff027819 */ /* 0x101fe40000011604 */
[----:B------:R-:W-:-:S03]  /*0060*/  SHF.R.U32.HI R7, RZ, 0x7, R4 ;  /* 0x00000007ff077819 */ /* 0x000fc60000011604 */
[----:B------:R-:W0:Y:S04]  /*0070*/  SHFL.IDX PT, R5, R2, RZ, 0x1f ;  /* 0x00001fff02057589 */ /* 0x000e2800000e0000 */
[----:B------:R1:W2:Y:S01]  /*0080*/  SHFL.IDX PT, R10, R7, RZ, 0x1f ;  /* 0x00001fff070a7589 */ /* 0x0002a200000e0000 */
[----:B0-----:R-:W-:-:S13]  /*0090*/  ISETP.NE.OR P0, PT, R5, RZ, !P0 ;  /* 0x000000ff0500720c */ /* 0x001fda0004705670 */
[----:B-12---:R-:W-:Y:S05]  /*00a0*/  @P0 BRA `(.L_x_1) ;  /* 0x0000000000200947 */ /* 0x006fea0003800000 */
[----:B------:R-:W-:Y:S02]  /*00b0*/  ULDC.64 UR4, c[0x0][0x198] ;  /* 0x0000660000047ab9 */ /* 0x000fe40000000a00 */
[----:B------:R-:W-:Y:S02]  /*00c0*/  UIADD3 UR6, UP0, UR4, 0xf0, URZ ;  /* 0x000000f004067890 */ /* 0x000fe4000ff1e03f */
[----:B------:R-:W-:Y:S02]  /*00d0*/  UIADD3 UR4, UP1, UR4, 0x1f0, URZ ;  /* 0x000001f004047890 */ /* 0x000fe4000ff3e03f */
[----:B------:R-:W-:Y:S02]  /*00e0*/  UIADD3.X UR7, URZ, UR5, URZ, UP0, !UPT ;  /* 0x000000053f077290 */ /* 0x000fe400087fe43f */
[----:B------:R-:W-:-:S07]  /*00f0*/  UIADD3.X UR5, URZ, UR5, URZ, UP1, !UPT ;  /* 0x000000053f057290 */ /* 0x000fce0008ffe43f */
[----:B------:R0:W-:Y:S02]  /*0100*/  UTMACCTL.PF [UR6] ;  /* 0x00000000060079b9 */ /* 0x0001e40008040000 */
[----:B------:R0:W-:Y:S02]  /*0110*/  UTMACCTL.PF [UR4] ;  /* 0x00000000040079b9 */ /* 0x0001e40008040000 */
[----:B0-----:R-:W-:Y:S01]  /*0120*/  NOP ;  /* 0x0000000000007918 */ /* 0x001fe20000000000 */
.L_x_1:
[----:B------:R-:W-:Y:S05]  /*0130*/  BSYNC B0 ;  /* 0x0000000000007941 */ /* 0x000fea0003800000 */
.L_x_0:
[----:B------:R-:W0:Y:S02]  /*0140*/  SHFL.IDX PT, R8, R2, RZ, 0x1f ;  /* 0x00001fff02087589 */ /* 0x000e2400000e0000 */
[----:B0-----:R-:W-:-:S13]  /*0150*/  ISETP.NE.AND P0, PT, R8, RZ, PT ;  /* 0x000000ff0800720c */ /* 0x001fda0003f05270 */
[----:B------:R-:W-:Y:S05]  /*0160*/  @P0 BRA `(.L_x_2) ;  /* 0x0000000000d40947 */ /* 0x000fea0003800000 */
[----:B------:R-:W-:Y:S01]  /*0170*/  ELECT P0, URZ, PT ;  /* 0x00000000003f782f */ /* 0x000fe20003800000 */
[----:B------:R-:W-:-:S12]  /*0180*/  BSSY B0, `(.L_x_2) ;  /* 0x0000033000007945 */ /* 0x000fd80003800000 */
[----:B------:R-:W-:Y:S05]  /*0190*/  @!P0 BRA `(.L_x_3) ;  /* 0x0000000000c48947 */ /* 0x000fea0003800000 */
[----:B------:R-:W0:Y:S01]  /*01a0*/  S2UR UR8, SR_CgaCtaId ;  /* 0x00000000000879c3 */ /* 0x000e220000008800 */
[----:B------:R-:W-:Y:S01]  /*01b0*/  UMOV UR4, 0x400 ;  /* 0x0000040000047882 */ /* 0x000fe20000000000 */
[----:B------:R-:W-:Y:S01]  /*01c0*/  UMOV UR5, 0x1 ;  /* 0x0000000100057882 */ /* 0x000fe20000000000 */
[----:B------:R-:W-:Y:S02]  /*01d0*/  UMOV UR6, 0x2 ;  /* 0x0000000200067882 */ /* 0x000fe40000000000 */
[----:B------:R-:W-:-:S04]  /*01e0*/  UIADD3 UR6, -UR6, 0x100000, URZ ;  /* 0x0010000006067890 */ /* 0x000fc8000fffe13f */
[----:B------:R-:W-:Y:S02]  /*01f0*/  USHF.L.U32 UR7, UR6, 0xb, URZ ;  /* 0x0000000b06077899 */ /* 0x000fe4000800063f */
[----:B------:R-:W-:Y:S02]  /*0200*/  USHF.L.U32 UR6, UR6, 0x1, URZ ;  /* 0x0000000106067899 */ /* 0x000fe4000800063f */
[----:B0-----:R-:W-:Y:S02]  /*0210*/  ULEA UR8, UR8, UR4, 0x18 ;  /* 0x0000000408087291 */ /* 0x001fe4000f8ec03f */
[----:B------:R-:W-:-:S04]  /*0220*/  UIADD3 UR4, -UR5, 0x100000, URZ ;  /* 0x0010000005047890 */ /* 0x000fc8000fffe13f */
[----:B------:R-:W-:Y:S02]  /*0230*/  USHF.L.U32 UR5, UR4, 0xb, URZ ;  /* 0x0000000b04057899 */ /* 0x000fe4000800063f */
[----:B------:R-:W-:Y:S01]  /*0240*/  USHF.L.U32 UR4, UR4, 0x1, URZ ;  /* 0x0000000104047899 */ /* 0x000fe2000800063f */
[----:B------:R-:W0:Y:S11]  /*0250*/  FENCE.VIEW.ASYNC.S ;  /* 0x00000000000073c6 */ /* 0x000e360000000000 */
[----:B0-----:R0:W1:Y:S01]  /*0260*/  SYNCS.EXCH.64 URZ, [UR8], UR4 ;  /* 0x00000004083f75b2 */ /* 0x0010620008000100 */
[----:B------:R0:W2:Y:S01]  /*0270*/  SYNCS.EXCH.64 URZ, [UR8+0x90], UR6 ;  /* 0x00009006083f75b2 */ /* 0x0000a20008000100 */
[----:B------:R0:W3:Y:S01]  /*0280*/  SYNCS.EXCH.64 URZ, [UR8+0x8], UR4 ;  /* 0x00000804083f75b2 */ /* 0x0000e20008000100 */
[----:B------:R0:W4:Y:S01]  /*0290*/  SYNCS.EXCH.64 URZ, [UR8+0x98], UR6 ;  /* 0x00009806083f75b2 */ /* 0x0001220008000100 */
[----:B------:R0:W0:Y:S01]  /*02a0*/  SYNCS.EXCH.64 URZ, [UR8+0x10], UR4 ;  /* 0x00001004083f75b2 */ /* 0x0000220008000100 */
        /* <DEDUP_REMOVED lines=31> */
[----:B-1234-:R-:W-:Y:S01]  /*04a0*/  NOP ;  /* 0x0000000000007918 */ /* 0x01efe20000000000 */
.L_x_3:
[----:B0-----:R-:W-:Y:S05]  /*04b0*/  BSYNC B0 ;  /* 0x0000000000007941 */ /* 0x001fea0003800000 */
.L_x_2:
[----:B------:R-:W0:Y:S01]  /*04c0*/  S2UR UR12, SR_CTAID.X ;  /* 0x00000000000c79c3 */ /* 0x000e220000002500 */
[----:B------:R-:W1:Y:S01]  /*04d0*/  SHFL.IDX PT, R9, R2, RZ, 0x1f ;  /* 0x00001fff02097589 */ /* 0x000e6200000e0000 */
[----:B------:R-:W-:Y:S02]  /*04e0*/  SHF.R.S32.HI R3, RZ, 0x1f, R4 ;  /* 0x0000001fff037819 */ /* 0x000fe40000011404 */
[----:B------:R-:W-:Y:S01]  /*04f0*/  ELECT P0, URZ, PT ;  /* 0x00000000003f782f */ /* 0x000fe20003800000 */
[----:B------:R-:W-:Y:S01]  /*0500*/  NOP ;  /* 0x0000000000007918 */ /* 0x000fe20000000000 */
[----:B------:R2:W3:Y:S01]  /*0510*/  SHFL.IDX PT, R12, R2, RZ, 0x1f ;  /* 0x00001fff020c7589 */ /* 0x0004e200000e0000 */
[----:B------:R-:W-:Y:S01]  /*0520*/  LEA.HI R3, R3, R4, RZ, 0x7 ;  /* 0x0000000403037211 */ /* 0x000fe200078f38ff */
[----:B------:R-:W-:Y:S01]  /*0530*/  ULDC UR4, c[0x0][0x150] ;  /* 0x0000540000047ab9 */ /* 0x000fe20000000800 */
[----:B------:R-:W-:Y:S01]  /*0540*/  ELECT P1, URZ, PT ;  /* 0x00000000003f782f */ /* 0x000fe20003820000 */
[----:B------:R-:W4:Y:S01]  /*0550*/  S2R R6, SR_CTAID.Y ;  /* 0x0000000000067919 */ /* 0x000f220000002600 */
[----:B------:R-:W-:Y:S01]  /*0560*/  LOP3.LUT R3, R3, 0xffffff80, RZ, 0xc0, !PT ;  /* 0xffffff8003037812 */ /* 0x000fe200078ec0ff */
[----:B------:R-:W5:Y:S01]  /*0570*/  LDC R15, c[0x0][0x144] ;  /* 0x00005100ff0f7b82 */ /* 0x000f620000000800 */
[----:B------:R-:W-:Y:S01]  /*0580*/  UMOV UR11, 0x80 ;  /* 0x00000080000b7882 */ /* 0x000fe20000000000 */
[----:B------:R-:W5:Y:S01]  /*0590*/  SHFL.IDX PT, R17, R7, RZ, 0x1f ;  /* 0x00001fff07117589 */ /* 0x000f6200000e0000 */
[----:B------:R-:W-:Y:S01]  /*05a0*/  NOP ;  /* 0x0000000000007918 */ /* 0x000fe20000000000 */
[----:B------:R-:W-:Y:S01]  /*05b0*/  IMAD.IADD R3, R4, 0x1, -R3 ;  /* 0x0000000104037824 */ /* 0x000fe200078e0a03 */
[C---:B------:R-:W-:Y:S01]  /*05c0*/  ISETP.NE.AND P4, PT, R10.reuse, RZ, PT ;  /* 0x000000ff0a00720c */ /* 0x040fe20003f85270 */
[----:B------:R-:W-:-:S02]  /*05d0*/  VIADD R35, R10, 0xffffffff ;  /* 0xffffffff0a237836 */ /* 0x000fc40000000000 */
[----:B------:R-:W4:Y:S01]  /*05e0*/  LDC R16, c[0x0][0x140] ;  /* 0x00005000ff107b82 */ /* 0x000f220000000800 */
[----:B------:R-:W-:Y:S01]  /*05f0*/  SHF.R.S32.HI R0, RZ, 0x1f, R3 ;  /* 0x0000001fff007819 */ /* 0x000fe20000011403 */
[----:B------:R-:W-:Y:S01]  /*0600*/  IMAD.MOV.U32 R41, RZ, RZ, 0x1 ;  /* 0x00000001ff297424 */ /* 0x000fe200078e00ff */
[----:B------:R-:W-:Y:S02]  /*0610*/  ISETP.GE.U32.AND P6, PT, R35, 0x2, PT ;  /* 0x000000022300780c */ /* 0x000fe40003fc6070 */
[----:B0-----:R-:W-:Y:S02]  /*0620*/  I2FP.F32.U32 R13, UR12 ;  /* 0x0000000c000d7c45 */ /* 0x001fe40008201000 */
[----:B-1----:R-:W-:Y:S01]  /*0630*/  ISETP.NE.OR P0, PT, R9, RZ, !P0 ;  /* 0x000000ff0900720c */ /* 0x002fe20004705670 */
[----:B------:R-:W0:Y:S01]  /*0640*/  LDC R21, c[0x0][0x148] ;  /* 0x00005200ff157b82 */ /* 0x000e220000000800 */
[----:B------:R-:W-:Y:S01]  /*0650*/  LEA.HI R9, R0, R3, RZ, 0x3 ;  /* 0x0000000300097211 */ /* 0x000fe200078f18ff */
[----:B------:R-:W-:Y:S01]  /*0660*/  FMUL R14, R13, UR4 ;  /* 0x000000040d0e7c20 */ /* 0x000fe20008400000 */
[----:B------:R-:W-:Y:S01]  /*0670*/  SHF.R.S32.HI R13, RZ, 0x1f, R8 ;  /* 0x0000001fff0d7819 */ /* 0x000fe20000011408 */
[----:B------:R-:W-:Y:S01]  /*0680*/  ULDC UR4, c[0x0][0x154] ;  /* 0x0000550000047ab9 */ /* 0x000fe20000000800 */
[----:B------:R-:W-:-:S02]  /*0690*/  SHF.R.S32.HI R11, RZ, 0x3, R9 ;  /* 0x00000003ff0b7819 */ /* 0x000fc40000011409 */
[----:B--2---:R-:W-:Y:S01]  /*06a0*/  SHF.R.S32.HI R2, RZ, 0x1f, R9 ;  /* 0x0000001fff027819 */ /* 0x004fe20000011409 */
[----:B------:R-:W1:Y:S01]  /*06b0*/  F2I.U32.TRUNC.NTZ R14, R14 ;  /* 0x0000000e000e7305 */ /* 0x000e62000020f000 */
[----:B------:R-:W-:Y:S02]  /*06c0*/  LEA.HI R13, R13, R8, RZ, 0x2 ;  /* 0x000000080d0d7211 */ /* 0x000fe400078f10ff */
[----:B------:R-:W-:Y:S01]  /*06d0*/  LEA.HI R9, R2, R11, RZ, 0x2 ;  /* 0x0000000b02097211 */ /* 0x000fe200078f10ff */
[----:B------:R-:W-:Y:S01]  /*06e0*/  VOTEU.ALL UP1, P0 ;  /* 0x00000000003f7886 */ /* 0x000fe20000020000 */
[----:B---3--:R-:W-:Y:S01]  /*06f0*/  ISETP.NE.OR P1, PT, R12, RZ, !P1 ;  /* 0x000000ff0c00720c */ /* 0x008fe20004f25670 */
[----:B------:R-:W-:Y:S01]  /*0700*/  VOTEU.ALL UP0, P0 ;  /* 0x00000000003f7886 */ /* 0x000fe20000000000 */
[----:B------:R-:W-:Y:S02]  /*0710*/  SHF.R.S32.HI R2, RZ, 0x1f, R5 ;  /* 0x0000001fff027819 */ /* 0x000fe40000011405 */
[----:B------:R-:W-:Y:S01]  /*0720*/  LOP3.LUT R12, R9, 0xfffffffc, RZ, 0xc0, !PT ;  /* 0xfffffffc090c7812 */ /* 0x000fe200078ec0ff */
[----:B------:R-:W2:Y:S01]  /*0730*/  @!UP1 S2UR UR7, SR_CgaCtaId ;  /* 0x00000000000799c3 */ /* 0x000ea20000008800 */
[----:B------:R-:W-:Y:S01]  /*0740*/  LOP3.LUT R13, R13, 0x3ffffffc, RZ, 0xc0, !PT ;  /* 0x3ffffffc0d0d7812 */ /* 0x000fe200078ec0ff */
[----:B------:R-:W-:Y:S01]  /*0750*/  @!UP1 UMOV UR6, 0x400 ;  /* 0x0000040000069882 */ /* 0x000fe20000000000 */
[----:B------:R-:W-:Y:S01]  /*0760*/  LEA.HI R2, R2, R5, RZ, 0x2 ;  /* 0x0000000502027211 */ /* 0x000fe200078f10ff */
[----:B------:R-:W-:Y:S01]  /*0770*/  IMAD.IADD R12, R11, 0x1, -R12 ;  /* 0x000000010b0c7824 */ /* 0x000fe200078e0a0c */
[----:B----4-:R-:W-:Y:S01]  /*0780*/  ISETP.EQ.U32.AND P2, PT, R16, 0x1, PT ;  /* 0x000000011000780c */ /* 0x010fe20003f42070 */
[----:B------:R-:W-:Y:S01]  /*0790*/  IMAD.IADD R13, R8, 0x1, -R13 ;  /* 0x00000001080d7824 */ /* 0x000fe200078e0a0d */
[----:B------:R-:W-:Y:S01]  /*07a0*/  LOP3.LUT R2, R2, 0xfffffffc, RZ, 0xc0, !PT ;  /* 0xfffffffc02027812 */ /* 0x000fe200078ec0ff */
[----:B------:R-:W-:Y:S01]  /*07b0*/  VOTEU.ALL UP2, P1 ;  /* 0x00000000003f7886 */ /* 0x000fe20000840000 */
[----:B------:R-:W-:Y:S01]  /*07c0*/  I2FP.F32.U32 R8, R6 ;  /* 0x0000000600087245 */ /* 0x000fe20000201000 */
[----:B------:R-:W-:Y:S01]  /*07d0*/  IMAD R12, R13, 0x4, R12 ;  /* 0x000000040d0c7824 */ /* 0x000fe200078e020c */
[----:B------:R-:W-:Y:S01]  /*07e0*/  VOTEU.ALL UP3, P1 ;  /* 0x00000000003f7886 */ /* 0x000fe20000860000 */
[----:B------:R-:W-:Y:S01]  /*07f0*/  IMAD.IADD R5, R5, 0x1, -R2 ;  /* 0x0000000105057824 */ /* 0x000fe200078e0a02 */
[----:B------:R-:W3:Y:S01]  /*0800*/  @!UP2 S2UR UR10, SR_CgaCtaId ;  /* 0x00000000000aa9c3 */ /* 0x000ee20000008800 */
[----:B-1----:R-:W-:Y:S01]  /*0810*/  IMAD.MOV R14, RZ, RZ, -R14 ;  /* 0x000000ffff0e7224 */ /* 0x002fe200078e0a0e */
[----:B------:R-:W-:Y:S01]  /*0820*/  LEA.HI R2, R12, R12, RZ, 0x1 ;  /* 0x0000000c0c027211 */ /* 0x000fe200078f08ff */
[----:B------:R-:W-:Y:S01]  /*0830*/  FMUL R8, R8, UR4 ;  /* 0x0000000408087c20 */ /* 0x000fe20008400000 */
[----:B------:R-:W-:Y:S01]  /*0840*/  IMAD.SHL.U32 R9, R12, 0x4, RZ ;  /* 0x000000040c097824 */ /* 0x000fe200078e00ff */
[----:B------:R-:W-:Y:S01]  /*0850*/  UMOV UR4, 0x20 ;  /* 0x0000002000047882 */ /* 0x000fe20000000000 */
[----:B------:R-:W-:Y:S01]  /*0860*/  LOP3.LUT R11, R2, 0xfffffffe, RZ, 0xc0, !PT ;  /* 0xfffffffe020b7812 */ /* 0x000fe200078ec0ff */
[----:B-----5:R-:W-:Y:S01]  /*0870*/  IMAD R20, R15, R14, UR12 ;  /* 0x0000000c0f147e24 */ /* 0x020fe2000f8e020e */
[----:B------:R-:W-:-:S04]  /*0880*/  @!UP1 UIADD3 UR4, -UR4, 0x100000, URZ ;  /* 0x0010000004049890 */ /* 0x000fc8000fffe13f */
[----:B------:R-:W-:Y:S02]  /*0890*/  @!UP1 USHF.L.U32 UR5, UR4, 0xb, URZ ;  /* 0x0000000b04059899 */ /* 0x000fe4000800063f */
[----:B------:R-:W-:Y:S01]  /*08a0*/  @!UP1 USHF.L.U32 UR4, UR4, 0x1, URZ ;  /* 0x0000000104049899 */ /* 0x000fe2000800063f */
[----:B------:R-:W1:Y:S01]  /*08b0*/  F2I.U32.TRUNC.NTZ R8, R8 ;  /* 0x0000000800087305 */ /* 0x000e62000020f000 */
[C---:B------:R-:W-:Y:S01]  /*08c0*/  LOP3.LUT R40, R12.reuse, 0xc, R9, 0x78, !PT ;  /* 0x0000000c0c287812 */ /* 0x040fe200078e7809 */
[----:B------:R-:W-:Y:S01]  /*08d0*/  IMAD.IADD R11, R12, 0x1, -R11 ;  /* 0x000000010c0b7824 */ /* 0x000fe200078e0a0b */
[----:B--2---:R-:W-:Y:S01]  /*08e0*/  @!UP1 ULEA UR8, UR7, UR6, 0x18 ;  /* 0x0000000607089291 */ /* 0x004fe2000f8ec03f */
[----:B------:R-:W-:Y:S01]  /*08f0*/  R2UR UR43, R17 ;  /* 0x00000000112b72ca */ /* 0x000fe200000e0000 */
[----:B------:R-:W-:Y:S01]  /*0900*/  @!UP2 UMOV UR9, 0x400 ;  /* 0x000004000009a882 */ /* 0x000fe20000000000 */
[----:B------:R-:W-:-:S04]  /*0910*/  @!UP2 UIADD3 UR6, -UR11, 0x100000, URZ ;  /* 0x001000000b06a890 */ /* 0x000fc8000fffe13f */
[----:B------:R-:W-:Y:S02]  /*0920*/  @!UP2 USHF.L.U32 UR7, UR6, 0xb, URZ ;  /* 0x0000000b0607a899 */ /* 0x000fe4000800063f */
[----:B------:R-:W-:Y:S01]  /*0930*/  @!UP2 USHF.L.U32 UR6, UR6, 0x1, URZ ;  /* 0x000000010606a899 */ /* 0x000fe2000800063f */
[----:B------:R-:W-:Y:S01]  /*0940*/  ISETP.NE.AND P3, PT, R11, R20, PT ;  /* 0x000000140b00720c */ /* 0x000fe20003f65270 */
[----:B------:R-:W-:Y:S01]  /*0950*/  VOTEU.ALL UP4, P1 ;  /* 0x00000000003f7886 */ /* 0x000fe20000880000 */
[----:B------:R-:W-:Y:S01]  /*0960*/  VOTEU.ALL UP5, P1 ;  /* 0x00000000003f7886 */ /* 0x000fe200008a0000 */
[----:B------:R-:W-:Y:S01]  /*0970*/  VOTEU.ALL UP1, P0 ;  /* 0x00000000003f7886 */ /* 0x000fe20000020000 */
[----:B------:R-:W-:Y:S01]  /*0980*/  LOP3.LUT P0, RZ, R3, 0x7, RZ, 0xc0, !PT ;  /* 0x0000000703ff7812 */ /* 0x000fe2000780c0ff */
[----:B---3--:R-:W-:Y:S01]  /*0990*/  @!UP2 ULEA UR9, UR10, UR9, 0x18 ;  /* 0x000000090a09a291 */ /* 0x008fe2000f8ec03f */
[----:B-1----:R-:W-:Y:S01]  /*09a0*/  IMAD.MOV R24, RZ, RZ, -R8 ;  /* 0x000000ffff187224 */ /* 0x002fe200078e0a08 */
[----:B------:R-:W-:Y:S01]  /*09b0*/  VOTEU.ALL UP2, P1 ;  /* 0x00000000003f7886 */ /* 0x000fe20000840000 */
[----:B------:R-:W-:Y:S01]  /*09c0*/  ISETP.NE.AND P1, PT, R5, 0x3, PT ;  /* 0x000000030500780c */ /* 0x000fe20003f25270 */
[----:B------:R-:W1:Y:S02]  /*09d0*/  FENCE.VIEW.ASYNC.S ;  /* 0x00000000000073c6 */ /* 0x000e640000000000 */
[----:B-1----:R1:W2:Y:S02]  /*09e0*/  @!UP0 SYNCS.EXCH.64 URZ, [UR8+0x150], UR4 ;  /* 0x00015004083f85b2 */ /* 0x0022a40008000100 */
[----:B------:R-:W-:Y:S01]  /*09f0*/  @P3 LEA.HI R2, R40, R40, RZ, 0x1 ;  /* 0x0000002828023211 */ /* 0x000fe200078f08ff */
[----:B0-----:R-:W-:Y:S01]  /*0a00*/  IMAD R9, R21, R24, R6 ;  /* 0x0000001815097224 */ /* 0x001fe200078e0206 */
[----:B------:R-:W-:-:S02]  /*0a10*/  ISETP.EQ.OR P1, PT, R5, RZ, !P1 ;  /* 0x000000ff0500720c */ /* 0x000fc40004f22670 */
[----:B------:R-:W-:Y:S02]  /*0a20*/  @P3 SHF.R.S32.HI R2, RZ, 0x1, R2 ;  /* 0x00000001ff023819 */ /* 0x000fe40000011402 */
[----:B------:R-:W-:Y:S02]  /*0a30*/  ISETP.LT.U32.AND P0, PT, R40, 0x2, !P0 ;  /* 0x000000022800780c */ /* 0x000fe40004701070 */
[----:B------:R-:W-:Y:S02]  /*0a40*/  @P3 ISETP.NE.AND P5, PT, R2, R9, PT ;  /* 0x000000090200320c */ /* 0x000fe40003fa5270 */
[----:B------:R-:W-:Y:S02]  /*0a50*/  ISETP.EQ.AND P1, PT, R10, RZ, P1 ;  /* 0x000000ff0a00720c */ /* 0x000fe40000f22270 */
[----:B------:R-:W-:Y:S02]  /*0a60*/  SEL R2, RZ, 0x1, !P0 ;  /* 0x00000001ff027807 */ /* 0x000fe40004000000 */
[----:B------:R-:W-:Y:S01]  /*0a70*/  @P3 SEL R41, RZ, 0x1, P5 ;  /* 0x00000001ff293807 */ /* 0x000fe20002800000 */
[----:B------:R1:W0:Y:S01]  /*0a80*/  @!UP1 SYNCS.EXCH.64 URZ, [UR8+0x158], UR4 ;  /* 0x00015804083f95b2 */ /* 0x0002220008000100 */
[----:B------:R-:W-:Y:S01]  /*0a90*/  NOP ;  /* 0x0000000000007918 */ /* 0x000fe20000000000 */
[----:B------:R-:W-:-:S02]  /*0aa0*/  SEL R16, RZ, 0x1, !P1 ;  /* 0x00000001ff107807 */ /* 0x000fc40004800000 */
[----:B------:R-:W-:Y:S02]  /*0ab0*/  LOP3.LUT R41, R41, R2, RZ, 0xc0, !PT ;  /* 0x0000000229297212 */ /* 0x000fe400078ec0ff */
[----:B------:R-:W-:Y:S01]  /*0ac0*/  SEL R16, R16, 0x2, P6 ;  /* 0x0000000210107807 */ /* 0x000fe20003000000 */
[----:B------:R1:W3:Y:S01]  /*0ad0*/  @!UP2 SYNCS.EXCH.64 URZ, [UR9+0x130], UR6 ;  /* 0x00013006093fa5b2 */ /* 0x0002e20008000100 */
[----:B------:R1:W4:Y:S01]  /*0ae0*/  @!UP3 SYNCS.EXCH.64 URZ, [UR9+0x138], UR6 ;  /* 0x00013806093fb5b2 */ /* 0x0003220008000100 */
[----:B------:R1:W0:Y:S01]  /*0af0*/  @!UP4 SYNCS.EXCH.64 URZ, [UR9+0x140], UR6 ;  /* 0x00014006093fc5b2 */ /* 0x0002220008000100 */
[----:B------:R1:W0:Y:S01]  /*0b00*/  @!UP5 SYNCS.EXCH.64 URZ, [UR9+0x148], UR6 ;  /* 0x00014806093fd5b2 */ /* 0x0002220008000100 */
[----:B------:R-:W-:Y:S01]  /*0b10*/  NOP ;  /* 0x0000000000007918 */ /* 0x000fe20000000000 */
[----:B-12---:R-:W-:Y:S05]  /*0b20*/  @!P2 BRA `(.L_x_4) ;  /* 0x000000000008a947 */ /* 0x006fea0003800000 */
[----:B0--34-:R-:W-:Y:S01]  /*0b30*/  UCGABAR_ARV ;  /* 0x00000000000079c7 */ /* 0x019fe20008000000 */
[----:B------:R-:W-:Y:S05]  /*0b40*/  BRA `(.L_x_5) ;  /* 0x0000000000047947 */ /* 0x000fea0003800000 */
.L_x_4:
[----:B0--34-:R-:W-:Y:S01]  /*0b50*/  NOP ;  /* 0x0000000000007918 */ /* 0x019fe20000000000 */
.L_x_5:
[----:B------:R-:W-:Y:S01]  /*0b60*/  ULDC.64 UR4, c[0x0][0x598] ;  /* 0x0001660000047ab9 */ /* 0x000fe20000000a00 */
[----:B------:R-:W-:Y:S01]  /*0b70*/  ULDC.64 UR36, c[0x0][0x208] ;  /* 0x0000820000247ab9 */ /* 0x000fe20000000a00 */
[----:B------:R-:W-:-:S04]  /*0b80*/  ISETP.NE.U32.AND P0, PT, RZ, UR4, PT ;  /* 0x00000004ff007c0c */ /* 0x000fc8000bf05070 */
[----:B------:R-:W-:-:S13]  /*0b90*/  ISETP.NE.AND.EX P0, PT, RZ, UR5, PT, P0 ;  /* 0x00000005ff007c0c */ /* 0x000fda000bf05300 */
[----:B------:R-:W-:Y:S05]  /*0ba0*/  @!P0 BRA `(.L_x_6) ;  /* 0x00000000001c8947 */ /* 0x000fea0003800000 */
[----:B------:R-:W0:Y:S02]  /*0bb0*/  LDC.64 R8, c[0x0][0x598] ;  /* 0x00016600ff087b82 */ /* 0x000e240000000a00 */
[----:B0-----:R-:W2:Y:S02]  /*0bc0*/  LDG.E.64 R8, desc[UR36][R8.64] ;  /* 0x0000002408087981 */ /* 0x001ea4000c1e1b00 */
[----:B--2---:R-:W-:-:S04]  /*0bd0*/  ISETP.NE.U32.AND P0, PT, R8, RZ, PT ;  /* 0x000000ff0800720c */ /* 0x004fc80003f05070 */
[----:B------:R-:W-:-:S13]  /*0be0*/  ISETP.NE.AND.EX P0, PT, R9, RZ, PT, P0 ;  /* 0x000000ff0900720c */ /* 0x000fda0003f05300 */
[----:B------:R-:W-:Y:S05]  /*0bf0*/  @!P0 BRA `(.L_x_6) ;  /* 0x0000000000088947 */ /* 0x000fea0003800000 */
[----:B------:R0:W5:Y:S01]  /*0c00*/  LD.E R42, desc[UR36][R8.64] ;  /* 0x00000024082a7980 */ /* 0x000162000c101900 */
[----:B------:R-:W-:Y:S05]  /*0c10*/  BRA `(.L_x_7) ;  /* 0x0000000000247947 */ /* 0x000fea0003800000 */
.L_x_6:
[----:B------:R-:W-:Y:S02]  /*0c20*/  ULDC.64 UR4, c[0x0][0x588] ;  /* 0x0001620000047ab9 */ /* 0x000fe40000000a00 */
[----:B------:R-:W-:-:S04]  /*0c30*/  ISETP.NE.U32.AND P0, PT, RZ, UR4, PT ;  /* 0x00000004ff007c0c */ /* 0x000fc8000bf05070 */
[----:B------:R-:W-:-:S13]  /*0c40*/  ISETP.NE.AND.EX P0, PT, RZ, UR5, PT, P0 ;  /* 0x00000005ff007c0c */ /* 0x000fda000bf05300 */
[----:B------:R-:W-:Y:S05]  /*0c50*/  @!P0 BRA `(.L_x_8) ;  /* 0x00000000000c8947 */ /* 0x000fea0003800000 */
[----:B------:R-:W0:Y:S02]  /*0c60*/  LDC.64 R42, c[0x0][0x588] ;  /* 0x00016200ff2a7b82 */ /* 0x000e240000000a00 */
[----:B0-----:R1:W5:Y:S01]  /*0c70*/  LDG.E R42, desc[UR36][R42.64] ;  /* 0x000000242a2a7981 */ /* 0x001362000c1e1900 */
[----:B------:R-:W-:Y:S05]  /*0c80*/  BRA `(.L_x_7) ;  /* 0x0000000000087947 */ /* 0x000fea0003800000 */
.L_x_8:
[----:B------:R-:W-:Y:S02]  /*0c90*/  ULDC UR4, c[0x0][0x580] ;  /* 0x0001600000047ab9 */ /* 0x000fe40000000800 */
[----:B------:R-:W-:-:S07]  /*0ca0*/  IMAD.U32 R42, RZ, RZ, UR4 ;  /* 0x00000004ff2a7e24 */ /* 0x000fce000f8e00ff */
.L_x_7:
[----:B------:R-:W-:Y:S02]  /*0cb0*/  ULDC.64 UR4, c[0x0][0x5a0] ;  /* 0x0001680000047ab9 */ /* 0x000fe40000000a00 */
[----:B------:R-:W-:-:S04]  /*0cc0*/  ISETP.NE.U32.AND P0, PT, RZ, UR4, PT ;  /* 0x00000004ff007c0c */ /* 0x000fc8000bf05070 */
[----:B------:R-:W-:-:S13]  /*0cd0*/  ISETP.NE.AND.EX P0, PT, RZ, UR5, PT, P0 ;  /* 0x00000005ff007c0c */ /* 0x000fda000bf05300 */
[----:B------:R-:W-:Y:S05]  /*0ce0*/  @!P0 BRA `(.L_x_9) ;  /* 0x00000000001c8947 */ /* 0x000fea0003800000 */
[----:B0-----:R-:W0:Y:S02]  /*0cf0*/  LDC.64 R8, c[0x0][0x5a0] ;  /* 0x00016800ff087b82 */ /* 0x001e240000000a00 */
[----:B0-----:R-:W2:Y:S02]  /*0d00*/  LDG.E.64 R8, desc[UR36][R8.64] ;  /* 0x0000002408087981 */ /* 0x001ea4000c1e1b00 */
[----:B--2---:R-:W-:-:S04]  /*0d10*/  ISETP.NE.U32.AND P0, PT, R8, RZ, PT ;  /* 0x000000ff0800720c */ /* 0x004fc80003f05070 */
[----:B------:R-:W-:-:S13]  /*0d20*/  ISETP.NE.AND.EX P0, PT, R9, RZ, PT, P0 ;  /* 0x000000ff0900720c */ /* 0x000fda0003f05300 */
[----:B------:R-:W-:Y:S05]  /*0d30*/  @!P0 BRA `(.L_x_9) ;  /* 0x0000000000088947 */ /* 0x000fea0003800000 */
[----:B-1----:R0:W5:Y:S01]  /*0d40*/  LD.E R43, desc[UR36][R8.64] ;  /* 0x00000024082b7980 */ /* 0x002162000c101900 */
[----:B------:R-:W-:Y:S05]  /*0d50*/  BRA `(.L_x_10) ;  /* 0x0000000000247947 */ /* 0x000fea0003800000 */
.L_x_9:
[----:B------:R-:W-:Y:S02]  /*0d60*/  ULDC.64 UR4, c[0x0][0x590] ;  /* 0x0001640000047ab9 */ /* 0x000fe40000000a00 */
[----:B------:R-:W-:-:S04]  /*0d70*/  ISETP.NE.U32.AND P0, PT, RZ, UR4, PT ;  /* 0x00000004ff007c0c */ /* 0x000fc8000bf05070 */
[----:B------:R-:W-:-:S13]  /*0d80*/  ISETP.NE.AND.EX P0, PT, RZ, UR5, PT, P0 ;  /* 0x00000005ff007c0c */ /* 0x000fda000bf05300 */
[----:B------:R-:W-:Y:S05]  /*0d90*/  @!P0 BRA `(.L_x_11) ;  /* 0x00000000000c8947 */ /* 0x000fea0003800000 */
[----:B0-----:R-:W1:Y:S02]  /*0da0*/  LDC.64 R8, c[0x0][0x590] ;  /* 0x00016400ff087b82 */ /* 0x001e640000000a00 */
[----:B-1----:R1:W5:Y:S01]  /*0db0*/  LDG.E R43, desc[UR36][R8.64] ;  /* 0x00000024082b7981 */ /* 0x002362000c1e1900 */
[----:B------:R-:W-:Y:S05]  /*0dc0*/  BRA `(.L_x_10) ;  /* 0x0000000000087947 */ /* 0x000fea0003800000 */
.L_x_11:
[----:B------:R-:W-:Y:S02]  /*0dd0*/  ULDC UR4, c[0x0][0x584] ;  /* 0x0001610000047ab9 */ /* 0x000fe40000000800 */
[----:B-1----:R-:W-:-:S07]  /*0de0*/  IMAD.U32 R43, RZ, RZ, UR4 ;  /* 0x00000004ff2b7e24 */ /* 0x002fce000f8e00ff */
.L_x_10:
[----:B------:R-:W2:Y:S01]  /*0df0*/  LDC R23, c[0x0][0x65c] ;  /* 0x00019700ff177b82 */ /* 0x000ea20000000800 */
[----:B------:R-:W-:Y:S01]  /*0e00*/  ULDC UR6, c[0x0][0x28c] ;  /* 0x0000a30000067ab9 */ /* 0x000fe20000000800 */
[----:B------:R-:W-:Y:S01]  /*0e10*/  ISETP.NE.AND P0, PT, R10, 0x2, PT ;  /* 0x000000020a00780c */ /* 0x000fe20003f05270 */
[----:B------:R-:W-:Y:S01]  /*0e20*/  UIADD3 UR6, UR6, 0x3f, URZ ;  /* 0x0000003f06067890 */ /* 0x000fe2000fffe03f */
[----:B01----:R-:W-:Y:S01]  /*0e30*/  IMAD.U32 R8, RZ, RZ, UR12 ;  /* 0x0000000cff087e24 */ /* 0x003fe2000f8e00ff */
[----:B------:R-:W-:Y:S01]  /*0e40*/  UMOV UR38, URZ ;  /* 0x0000003f00267c82 */ /* 0x000fe20008000000 */
[----:B------:R-:W-:Y:S01]  /*0e50*/  UMOV UR39, URZ ;  /* 0x0000003f00277c82 */ /* 0x000fe20008000000 */
[----:B------:R-:W-:Y:S01]  /*0e60*/  USHF.R.S32.HI UR7, URZ, 0x1f, UR6 ;  /* 0x0000001f3f077899 */ /* 0x000fe20008011406 */
[----:B------:R-:W-:-:S03]  /*0e70*/  ULDC.64 UR8, c[0x0][0x650] ;  /* 0x0001940000087ab9 */ /* 0x000fc60000000a00 */
[----:B------:R-:W-:-:S04]  /*0e80*/  ULEA.HI UR7, UR7, UR6, URZ, 0x6 ;  /* 0x0000000607077291 */ /* 0x000fc8000f8f303f */
[----:B------:R-:W-:Y:S01]  /*0e90*/  USHF.R.S32.HI UR40, URZ, 0x6, UR7 ;  /* 0x000000063f287899 */ /* 0x000fe20008011407 */
[----:B--2---:R-:W-:-:S13]  /*0ea0*/  ISETP.NE.AND P1, PT, R23, 0x1, PT ;  /* 0x000000011700780c */ /* 0x004fda0003f25270 */
[----:B------:R-:W0:Y:S01]  /*0eb0*/  @P1 LDC R19, c[0x0][0x10] ;  /* 0x00000400ff131b82 */ /* 0x000e220000000800 */
[----:B------:R-:W-:Y:S02]  /*0ec0*/  @P1 IMAD.MOV.U32 R7, RZ, RZ, RZ ;  /* 0x000000ffff071224 */ /* 0x000fe400078e00ff */
[----:B------:R-:W-:-:S05]  /*0ed0*/  @P1 IMAD.MOV.U32 R9, RZ, RZ, RZ ;  /* 0x000000ffff091224 */ /* 0x000fca00078e00ff */
[----:B------:R-:W1:Y:S01]  /*0ee0*/  @!P1 LDC R11, c[0x0][0xc] ;  /* 0x00000300ff0b9b82 */ /* 0x000e620000000800 */
[----:B------:R-:W-:Y:S01]  /*0ef0*/  ULDC UR4, c[0x0][0xc] ;  /* 0x0000030000047ab9 */ /* 0x000fe20000000800 */
[----:B------:R-:W-:Y:S02]  /*0f00*/  ULDC UR5, c[0x0][0x10] ;  /* 0x0000040000057ab9 */ /* 0x000fe40000000800 */
[----:B------:R-:W-:-:S04]  /*0f10*/  UIMAD.WIDE.U32 UR4, UR4, UR5, URZ ;  /* 0x00000005040472a5 */ /* 0x000fc8000f8e003f */
[----:B------:R-:W2:Y:S01]  /*0f20*/  LDC R12, c[0x0][0x14] ;  /* 0x00000500ff0c7b82 */ /* 0x000ea20000000800 */
[----:B0-----:R-:W-:-:S04]  /*0f30*/  @P1 IMAD.WIDE.U32 R18, R19, UR12, R6 ;  /* 0x0000000c13121c25 */ /* 0x001fc8000f8e0006 */
[----:B------:R-:W-:Y:S02]  /*0f40*/  @P1 IMAD.IADD R2, R19, 0x1, R9 ;  /* 0x0000000113021824 */ /* 0x000fe400078e0209 */
[----:B------:R-:W-:Y:S02]  /*0f50*/  IMAD.MOV.U32 R9, RZ, RZ, RZ ;  /* 0x000000ffff097224 */ /* 0x000fe400078e00ff */
[----:B-1----:R-:W-:-:S04]  /*0f60*/  @!P1 IMAD.WIDE.U32 R8, R6, R11, R8 ;  /* 0x0000000b06089225 */ /* 0x002fc800078e0008 */
[----:B------:R-:W-:Y:S02]  /*0f70*/  @!P1 IMAD.MOV.U32 R18, RZ, RZ, R8 ;  /* 0x000000ffff129224 */ /* 0x000fe400078e0008 */
[----:B--2---:R-:W-:-:S04]  /*0f80*/  IMAD.WIDE.U32 R14, R12, UR4, RZ ;  /* 0x000000040c0e7c25 */ /* 0x004fc8000f8e00ff */
[----:B------:R-:W-:Y:S01]  /*0f90*/  IMAD R11, R12, UR5, RZ ;  /* 0x000000050c0b7c24 */ /* 0x000fe2000f8e02ff */
[----:B------:R0:W-:Y:S01]  /*0fa0*/  STL.64 [R1], R14 ;  /* 0x0000000e01007387 */ /* 0x0001e20000100a00 */
[----:B------:R-:W-:Y:S02]  /*0fb0*/  @!P1 IMAD.MOV.U32 R2, RZ, RZ, R9 ;  /* 0x000000ffff029224 */ /* 0x000fe400078e0009 */
[----:B------:R-:W-:Y:S01]  /*0fc0*/  IMAD.IADD R11, R15, 0x1, R11 ;  /* 0x000000010f0b7824 */ /* 0x000fe200078e020b */
[----:B------:R-:W-:Y:S06]  /*0fd0*/  @P0 BRA `(.L_x_12) ;  /* 0x0000000000200947 */ /* 0x000fec0003800000 */
[----:B------:R-:W-:Y:S01]  /*0fe0*/  UISETP.GE.U32.AND UP0, UPT, UR40, 0x12, UPT ;  /* 0x000000122800788c */ /* 0x000fe2000bf06070 */
[----:B------:R-:W-:Y:S01]  /*0ff0*/  IADD3 R18, P0, R18, R14, RZ ;  /* 0x0000000e12127210 */ /* 0x000fe20007f1e0ff */
[----:B------:R-:W-:Y:S01]  /*1000*/  UIMAD.WIDE.U32 UR4, UR40, 0x38e38e39, URZ ;  /* 0x38e38e39280478a5 */ /* 0x000fe2000f8e003f */
[----:B------:R-:W-:-:S03]  /*1010*/  UMOV UR39, URZ ;  /* 0x0000003f00277c82 */ /* 0x000fc60008000000 */
[----:B------:R-:W-:Y:S01]  /*1020*/  USHF.R.U32.HI UR4, URZ, 0x2, UR5 ;  /* 0x000000023f047899 */ /* 0x000fe20008011605 */
[----:B------:R-:W-:-:S03]  /*1030*/  IMAD.X R2, R11, 0x1, R2, P0 ;  /* 0x000000010b027824 */ /* 0x000fc600000e0602 */
[----:B------:R-:W-:Y:S02]  /*1040*/  UIMAD UR38, UR4, -0x12, UR40 ;  /* 0xffffffee042678a4 */ /* 0x000fe4000f8e0228 */
[----:B------:R-:W-:-:S12]  /*1050*/  @UP0 ULOP3.LUT UR39, UR4, 0x1, URZ, 0xc0, !UPT ;  /* 0x0000000104270892 */ /* 0x000fd8000f8ec03f */
.L_x_12:
[----:B------:R-:W-:Y:S01]  /*1060*/  ISETP.GE.U32.AND P0, PT, R18, UR8, PT ;  /* 0x0000000812007c0c */ /* 0x000fe2000bf06070 */
[----:B------:R-:W-:Y:S01]  /*1070*/  IMAD.MOV.U32 R19, RZ, RZ, -0x1 ;  /* 0xffffffffff137424 */ /* 0x000fe200078e00ff */
[----:B------:R-:W-:Y:S01]  /*1080*/  PRMT R8, RZ, 0x7610, R8 ;  /* 0x00007610ff087816 */ /* 0x000fe20000000008 */
[----:B------:R-:W-:Y:S01]  /*1090*/  IMAD.MOV.U32 R22, RZ, RZ, -0x1 ;  /* 0xffffffffff167424 */ /* 0x000fe200078e00ff */
[----:B------:R-:W-:Y:S01]  /*10a0*/  ISETP.GE.U32.AND.EX P0, PT, R2, UR9, PT, P0 ;  /* 0x0000000902007c0c */ /* 0x000fe2000bf06100 */
[----:B------:R-:W-:-:S12]  /*10b0*/  IMAD.MOV.U32 R17, RZ, RZ, -0x1 ;  /* 0xffffffffff117424 */ /* 0x000fd800078e00ff */
[----:B------:R-:W-:Y:S05]  /*10c0*/  @P0 BRA `(.L_x_13) ;  /* 0x0000000400280947 */ /* 0x000fea0003800000 */
[----:B------:R-:W1:Y:S01]  /*10d0*/  LDC.64 R26, c[0x0][0x628] ;  /* 0x00018a00ff1a7b82 */ /* 0x000e620000000a00 */
[----:B------:R-:W-:Y:S02]  /*10e0*/  IMAD.MOV.U32 R8, RZ, RZ, R18 ;  /* 0x000000ffff087224 */ /* 0x000fe400078e0012 */
[----:B------:R-:W-:-:S05]  /*10f0*/  IMAD.MOV.U32 R9, RZ, RZ, R2 ;  /* 0x000000ffff097224 */ /* 0x000fca00078e0002 */
[----:B------:R-:W2:Y:S08]  /*1100*/  LDC R10, c[0x0][0x630] ;  /* 0x00018c00ff0a7b82 */ /* 0x000eb00000000800 */
[----:B------:R-:W3:Y:S01]  /*1110*/  LDC.64 R28, c[0x0][0x620] ;  /* 0x00018800ff1c7b82 */ /* 0x000ee20000000a00 */
[----:B-1----:R-:W-:-:S04]  /*1120*/  ISETP.NE.U32.AND P0, PT, R26, RZ, PT ;  /* 0x000000ff1a00720c */ /* 0x002fc80003f05070 */
[----:B------:R-:W-:-:S13]  /*1130*/  ISETP.NE.AND.EX P0, PT, R27, RZ, PT, P0 ;  /* 0x000000ff1b00720c */ /* 0x000fda0003f05300 */
[----:B--23--:R-:W-:Y:S05]  /*1140*/  @!P0 BRA `(.L_x_14) ;  /* 0x0000000000288947 */ /* 0x00cfea0003800000 */
[----:B0-----:R-:W0:Y:S02]  /*1150*/  LDC R15, c[0x0][0x634] ;  /* 0x00018d00ff0f7b82 */ /* 0x001e240000000800 */
[----:B0-----:R-:W-:-:S05]  /*1160*/  IADD3 R15, P0, R18, R15, RZ ;  /* 0x0000000f120f7210 */ /* 0x001fca0007f1e0ff */
[----:B------:R-:W-:-:S04]  /*1170*/  IMAD.X R17, RZ, RZ, R2, P0 ;  /* 0x000000ffff117224 */ /* 0x000fc800000e0602 */
[----:B------:R-:W-:-:S04]  /*1180*/  IMAD.WIDE.U32 R8, R17, R26, RZ ;  /* 0x0000001a11087225 */ /* 0x000fc800078e00ff */
[----:B------:R-:W-:-:S04]  /*1190*/  IMAD.WIDE.U32 R12, P0, R15, R27, R8 ;  /* 0x0000001b0f0c7225 */ /* 0x000fc80007800008 */
[----:B------:R-:W-:-:S04]  /*11a0*/  IMAD.WIDE.U32 R8, R15, R26, RZ ;  /* 0x0000001a0f087225 */ /* 0x000fc800078e00ff */
[----:B------:R-:W-:Y:S01]  /*11b0*/  IMAD.X R15, RZ, RZ, RZ, P0 ;  /* 0x000000ffff0f7224 */ /* 0x000fe200000e06ff */
[----:B------:R-:W-:Y:S01]  /*11c0*/  IADD3 RZ, P0, R9, R12, RZ ;  /* 0x0000000c09ff7210 */ /* 0x000fe20007f1e0ff */
[----:B------:R-:W-:-:S04]  /*11d0*/  IMAD.MOV.U32 R14, RZ, RZ, R13 ;  /* 0x000000ffff0e7224 */ /* 0x000fc800078e000d */
[----:B------:R-:W-:-:S08]  /*11e0*/  IMAD.WIDE.U32.X R8, R17, R27, R14, P0 ;  /* 0x0000001b11087225 */ /* 0x000fd000000e040e */
.L_x_14:
[----:B------:R-:W1:Y:S01]  /*11f0*/  LDC.64 R30, c[0x0][0x640] ;  /* 0x00019000ff1e7b82 */ /* 0x000e620000000a00 */
[-CC-:B------:R-:W-:Y:S01]  /*1200*/  SHF.R.U64 R32, R8, R10.reuse, R9.reuse ;  /* 0x0000000a08207219 */ /* 0x180fe20000001209 */
[----:B------:R-:W-:Y:S01]  /*1210*/  IMAD.MOV.U32 R19, RZ, RZ, R2 ;  /* 0x000000ffff137224 */ /* 0x000fe200078e0002 */
[----:B------:R-:W-:Y:S02]  /*1220*/  SHF.R.U32.HI R8, RZ, R10, R9 ;  /* 0x0000000aff087219 */ /* 0x000fe40000011609 */
[----:B------:R-:W-:-:S03]  /*1230*/  IADD3 R13, P0, RZ, -R32, RZ ;  /* 0x80000020ff0d7210 */ /* 0x000fc60007f1e0ff */
[----:B------:R-:W2:Y:S02]  /*1240*/  LDC R12, c[0x0][0x618] ;  /* 0x00018600ff0c7b82 */ /* 0x000ea40000000800 */
[----:B------:R-:W-:-:S04]  /*1250*/  IMAD.X R9, RZ, RZ, ~R8, P0 ;  /* 0x000000ffff097224 */ /* 0x000fc800000e0e08 */
[-C--:B------:R-:W-:Y:S02]  /*1260*/  IMAD R10, R9, R28.reuse, RZ ;  /* 0x0000001c090a7224 */ /* 0x080fe400078e02ff */
[----:B0-----:R-:W0:Y:S01]  /*1270*/  LDC R14, c[0x0][0x608] ;  /* 0x00018200ff0e7b82 */ /* 0x001e220000000800 */
[----:B------:R-:W-:-:S04]  /*1280*/  IMAD.WIDE.U32 R8, R13, R28, R18 ;  /* 0x0000001c0d087225 */ /* 0x000fc800078e0012 */
[----:B------:R-:W-:Y:S02]  /*1290*/  IMAD R13, R13, R29, R10 ;  /* 0x0000001d0d0d7224 */ /* 0x000fe400078e020a */
[----:B------:R-:W-:Y:S01]  /*12a0*/  IMAD.MOV.U32 R29, RZ, RZ, 0x1 ;  /* 0x00000001ff1d7424 */ /* 0x000fe200078e00ff */
[----:B------:R-:W3:Y:S01]  /*12b0*/  LDC R26, c[0x0][0x658] ;  /* 0x00019600ff1a7b82 */ /* 0x000ee20000000800 */
[----:B------:R-:W-:Y:S01]  /*12c0*/  IMAD.IADD R9, R9, 0x1, R13 ;  /* 0x0000000109097824 */ /* 0x000fe200078e020d */
[----:B-1----:R-:W-:Y:S01]  /*12d0*/  ISETP.NE.U32.AND P0, PT, R30, RZ, PT ;  /* 0x000000ff1e00720c */ /* 0x002fe20003f05070 */
[----:B------:R-:W-:-:S03]  /*12e0*/  IMAD.MOV.U32 R13, RZ, RZ, -0x1 ;  /* 0xffffffffff0d7424 */ /* 0x000fc600078e00ff */
[----:B------:R-:W-:Y:S02]  /*12f0*/  ISETP.NE.AND.EX P0, PT, R31, RZ, PT, P0 ;  /* 0x000000ff1f00720c */ /* 0x000fe40003f05300 */
[----:B------:R-:W1:Y:S01]  /*1300*/  LDC R25, c[0x0][0x600] ;  /* 0x00018000ff197b82 */ /* 0x000e620000000800 */
[-CC-:B--2---:R-:W-:Y:S02]  /*1310*/  SHF.R.U64 R22, R8, R12.reuse, R9.reuse ;  /* 0x0000000c08167219 */ /* 0x184fe40000001209 */
[----:B------:R-:W-:-:S05]  /*1320*/  SHF.R.U32.HI R9, RZ, R12, R9 ;  /* 0x0000000cff097219 */ /* 0x000fca0000011609 */
[----:B------:R-:W2:Y:S01]  /*1330*/  LDC R19, c[0x0][0x648] ;  /* 0x00019200ff137b82 */ /* 0x000ea20000000800 */
[-CC-:B0-----:R-:W-:Y:S02]  /*1340*/  SHF.R.U64 R33, R22, R14.reuse, R9.reuse ;  /* 0x0000000e16217219 */ /* 0x181fe40000001209 */
[----:B------:R-:W-:-:S05]  /*1350*/  SHF.R.U32.HI R9, RZ, R14, R9 ;  /* 0x0000000eff097219 */ /* 0x000fca0000011609 */
[----:B------:R-:W0:Y:S01]  /*1360*/  LDC R27, c[0x0][0x638] ;  /* 0x00018e00ff1b7b82 */ /* 0x000e220000000800 */
[-C--:B---3--:R-:W-:Y:S02]  /*1370*/  SHF.L.U32 R8, R13, R26.reuse, RZ ;  /* 0x0000001a0d087219 */ /* 0x088fe400000006ff */
[--C-:B------:R-:W-:Y:S02]  /*1380*/  SHF.R.U64 R34, R33, R26, R9.reuse ;  /* 0x0000001a21227219 */ /* 0x100fe40000001209 */
[----:B------:R-:W-:Y:S02]  /*1390*/  LOP3.LUT R10, RZ, R8, RZ, 0x33, !PT ;  /* 0x00000008ff0a7212 */ /* 0x000fe400078e33ff */
[----:B------:R-:W-:Y:S01]  /*13a0*/  SHF.R.U32.HI R9, RZ, R26, R9 ;  /* 0x0000001aff097219 */ /* 0x000fe20000011609 */
[----:B------:R-:W3:Y:S01]  /*13b0*/  LDC R28, c[0x0][0x610] ;  /* 0x00018400ff1c7b82 */ /* 0x000ee20000000800 */
[----:B------:R-:W-:Y:S01]  /*13c0*/  IMAD.MOV.U32 R8, RZ, RZ, R34 ;  /* 0x000000ffff087224 */ /* 0x000fe200078e0022 */
[----:B------:R-:W-:Y:S06]  /*13d0*/  @!P0 BRA `(.L_x_15) ;  /* 0x0000000000288947 */ /* 0x000fec0003800000 */
[----:B------:R-:W4:Y:S02]  /*13e0*/  LDC R15, c[0x0][0x64c] ;  /* 0x00019300ff0f7b82 */ /* 0x000f240000000800 */
[----:B----4-:R-:W-:-:S05]  /*13f0*/  IADD3 R15, P0, R34, R15, RZ ;  /* 0x0000000f220f7210 */ /* 0x010fca0007f1e0ff */
        /* <DEDUP_REMOVED lines=8> */
.L_x_15:
[----:B--2---:R-:W-:Y:S01]  /*1480*/  SHF.R.U64 R8, R8, R19, R9 ;  /* 0x0000001308087219 */ /* 0x004fe20000001209 */
[----:B-1----:R-:W-:Y:S01]  /*1490*/  VIADD R9, R25, 0xffffffff ;  /* 0xffffffff19097836 */ /* 0x002fe20000000000 */
[----:B------:R-:W-:Y:S01]  /*14a0*/  SHF.L.U32 R7, R29, R26, RZ ;  /* 0x0000001a1d077219 */ /* 0x000fe200000006ff */
[----:B------:R-:W-:Y:S01]  /*14b0*/  @P1 IMAD R20, R21, R24, R6 ;  /* 0x0000001815141224 */ /* 0x000fe200078e0206 */
[----:B------:R-:W-:Y:S01]  /*14c0*/  LOP3.LUT R10, R33, R10, RZ, 0xc0, !PT ;  /* 0x0000000a210a7212 */ /* 0x000fe200078ec0ff */
[----:B------:R-:W-:Y:S01]  /*14d0*/  IMAD.MOV R12, RZ, RZ, -R8 ;  /* 0x000000ffff0c7224 */ /* 0x000fe200078e0a08 */
[----:B------:R-:W-:Y:S01]  /*14e0*/  LOP3.LUT R9, R22, R9, RZ, 0xc0, !PT ;  /* 0x0000000916097212 */ /* 0x000fe200078ec0ff */
[----:B------:R-:W-:Y:S02]  /*14f0*/  IMAD.MOV.U32 R17, RZ, RZ, R32 ;  /* 0x000000ffff117224 */ /* 0x000fe400078e0020 */
[----:B------:R-:W-:Y:S02]  /*1500*/  IMAD R7, R7, R8, R10 ;  /* 0x0000000807077224 */ /* 0x000fe400078e020a */
[----:B0-----:R-:W-:-:S02]  /*1510*/  IMAD R6, R12, R27, R34 ;  /* 0x0000001b0c067224 */ /* 0x001fc400078e0222 */
[----:B---3--:R-:W-:Y:S02]  /*1520*/  IMAD R19, R7, R28, R20 ;  /* 0x0000001c07137224 */ /* 0x008fe400078e0214 */
[----:B------:R-:W-:Y:S02]  /*1530*/  IMAD R6, R6, R25, R9 ;  /* 0x0000001906067224 */ /* 0x000fe400078e0209 */
[----:B------:R-:W-:-:S03]  /*1540*/  IMAD.MOV.U32 R8, RZ, RZ, 0x1 ;  /* 0x00000001ff087424 */ /* 0x000fc600078e00ff */
[----:B------:R-:W-:Y:S02]  /*1550*/  SEL R22, R6, R19, !P1 ;  /* 0x0000001306167207 */ /* 0x000fe40004800000 */
[----:B------:R-:W-:-:S07]  /*1560*/  SEL R19, R19, R6, !P1 ;  /* 0x0000000613137207 */ /* 0x000fce0004800000 */
.L_x_13:
[----:B------:R-:W-:Y:S05]  /*1570*/  @!P2 BRA `(.L_x_16) ;  /* 0x00000000000ca947 */ /* 0x000fea0003800000 */
[----:B------:R-:W-:Y:S01]  /*1580*/  UCGABAR_WAIT ;  /* 0x0000000000007dc7 */ /* 0x000fe20008000000 */
[----:B------:R-:W-:Y:S01]  /*1590*/  CCTL.IVALL ;  /* 0x00000000ff00798f */ /* 0x000fe20002000000 */
[----:B------:R-:W-:Y:S05]  /*15a0*/  BRA `(.L_x_17) ;  /* 0x0000000000047947 */ /* 0x000fea0003800000 */
.L_x_16:
[----:B------:R-:W-:Y:S06]  /*15b0*/  BAR.SYNC.DEFER_BLOCKING 0x0 ;  /* 0x0000000000007b1d */ /* 0x000fec0000010000 */
.L_x_17:
[----:B------:R-:W-:Y:S05]  /*15c0*/  @!P4 BRA `(.L_x_18) ;  /* 0x000000280020c947 */ /* 0x000fea0003800000 */
[----:B------:R-:W-:-:S13]  /*15d0*/  ISETP.GT.U32.AND P0, PT, R35, 0x1, PT ;  /* 0x000000012300780c */ /* 0x000fda0003f04070 */
[----:B------:R-:W-:Y:S05]  /*15e0*/  @P0 EXIT ;  /* 0x000000000000094d */ /* 0x000fea0003800000 */
.L_x_19:
[----:B------:R-:W-:-:S08]  /*15f0*/  NOP ;  /* 0x0000000000007918 */ /* 0x000fd00000000000 */
[----:B------:R-:W1:Y:S02]  /*1600*/  USETMAXREG.TRY_ALLOC.CTAPOOL UP0, 0xe8 ;  /* 0x000000e8000079c8 */ /* 0x000e640008000600 */
[----:B-1----:R-:W-:-:S13]  /*1610*/  PLOP3.LUT P0, PT, PT, PT, UP0, 0x80, 0x0 ;  /* 0x000000000000781c */ /* 0x002fda0003f0f008 */
[----:B------:R-:W-:Y:S05]  /*1620*/  @!P0 BRA `(.L_x_19) ;  /* 0xfffffffc00f08947 */ /* 0x000fea000383ffff */
[----:B------:R-:W-:-:S13]  /*1630*/  LOP3.LUT P0, RZ, R8, 0xff, RZ, 0xc0, !PT ;  /* 0x000000ff08ff7812 */ /* 0x000fda000780c0ff */
[----:B------:R-:W-:Y:S05]  /*1640*/  @!P0 EXIT ;  /* 0x000000000000894d */ /* 0x000fea0003800000 */
[----:B------:R-:W2:Y:S01]  /*1650*/  LDL.64 R12, [R1] ;  /* 0x00000000010c7983 */ /* 0x000ea20000100a00 */
[----:B------:R-:W1:Y:S01]  /*1660*/  S2UR UR4, SR_CgaCtaId ;  /* 0x00000000000479c3 */ /* 0x000e620000008800 */
[CC--:B------:R-:W-:Y:S01]  /*1670*/  LEA.HI R4, R0.reuse, R3.reuse, RZ, 0x2 ;  /* 0x0000000300047211 */ /* 0x0c0fe200078f10ff */
[----:B------:R-:W-:Y:S01]  /*1680*/  UMOV UR41, 0x400 ;  /* 0x0000040000297882 */ /* 0x000fe20000000000 */
[----:B------:R-:W-:Y:S01]  /*1690*/  UISETP.LT.AND UP0, UPT, UR40, 0x1, UPT ;  /* 0x000000012800788c */ /* 0x000fe2000bf01270 */
[----:B------:R-:W-:Y:S01]  /*16a0*/  LEA.HI R0, R0, R3, RZ, 0x5 ;  /* 0x0000000300007211 */ /* 0x000fe200078f28ff */
[----:B------:R-:W-:Y:S01]  /*16b0*/  UIADD3 UR5, UR43, -0x1, URZ ;  /* 0xffffffff2b057890 */ /* 0x000fe2000fffe03f */
[--C-:B------:R-:W-:Y:S01]  /*16c0*/  SHF.R.S32.HI R44, RZ, 0x2, R4.reuse ;  /* 0x00000002ff2c7819 */ /* 0x100fe20000011404 */
[----:B------:R-:W-:Y:S01]  /*16d0*/  USEL UR42, UR40, 0x1, UP0 ;  /* 0x00000001282a7887 */ /* 0x000fe20008000000 */
[----:B------:R-:W3:Y:S01]  /*16e0*/  LDC R7, c[0x0][0x288] ;  /* 0x0000a200ff077b82 */ /* 0x000ee20000000800 */
[----:B------:R-:W-:Y:S01]  /*16f0*/  SHF.R.S32.HI R5, RZ, 0x1f, R4 ;  /* 0x0000001fff057819 */ /* 0x000fe20000011404 */
[----:B------:R-:W-:Y:S01]  /*1700*/  UISETP.NE.AND UP0, UPT, UR5, URZ, UPT ;  /* 0x0000003f0500728c */ /* 0x000fe2000bf05270 */
[----:B------:R-:W-:Y:S01]  /*1710*/  LOP3.LUT R4, R4, 0xfffffffc, RZ, 0xc0, !PT ;  /* 0xfffffffc04047812 */ /* 0x000fe200078ec0ff */
[----:B------:R-:W-:Y:S01]  /*1720*/  ULDC UR8, c[0x0][0x284] ;  /* 0x0000a10000087ab9 */ /* 0x000fe20000000800 */
[----:B------:R-:W-:Y:S01]  /*1730*/  LEA.HI R5, R5, R44, RZ, 0x3 ;  /* 0x0000002c05057211 */ /* 0x000fe200078f18ff */
[----:B------:R-:W-:Y:S01]  /*1740*/  USEL UR7, URZ, 0x1, UP0 ;  /* 0x000000013f077887 */ /* 0x000fe20008000000 */
[----:B------:R-:W-:Y:S01]  /*1750*/  LOP3.LUT R51, R16, 0x1, RZ, 0xfc, !PT ;  /* 0x0000000110337812 */ /* 0x000fe200078efcff */
[----:B------:R-:W-:Y:S01]  /*1760*/  IMAD.IADD R4, R3, 0x1, -R4 ;  /* 0x0000000103047824 */ /* 0x000fe200078e0a04 */
[----:B------:R-:W-:Y:S01]  /*1770*/  LOP3.LUT R5, R5, 0xfffffff8, RZ, 0xc0, !PT ;  /* 0xfffffff805057812 */ /* 0x000fe200078ec0ff */
[----:B------:R-:W-:-:S02]  /*1780*/  USHF.L.U32 UR47, UR40, 0x1, URZ ;  /* 0x00000001282f7899 */ /* 0x000fc4000800063f */
[----:B------:R-:W-:Y:S01]  /*1790*/  IMAD.SHL.U32 R46, R4, 0x2, RZ ;  /* 0x00000002042e7824 */ /* 0x000fe200078e00ff */
[----:B------:R-:W-:Y:S01]  /*17a0*/  UIADD3 UR42, -UR42, UR40, URZ ;  /* 0x000000282a2a7290 */ /* 0x000fe2000fffe13f */
[----:B------:R-:W-:Y:S01]  /*17b0*/  IMAD.IADD R44, R44, 0x1, -R5 ;  /* 0x000000012c2c7824 */ /* 0x000fe200078e0a05 */
[----:B------:R-:W-:Y:S01]  /*17c0*/  SHF.R.S32.HI R5, RZ, 0x5, R0 ;  /* 0x00000005ff057819 */ /* 0x000fe20000011400 */
[----:B-1----:R-:W-:Y:S01]  /*17d0*/  ULEA UR41, UR4, UR41, 0x18 ;  /* 0x0000002904297291 */ /* 0x002fe2000f8ec03f */
[----:B------:R-:W-:Y:S01]  /*17e0*/  IMAD.U32 R52, RZ, RZ, UR7 ;  /* 0x00000007ff347e24 */ /* 0x000fe2000f8e00ff */
[----:B------:R-:W-:Y:S01]  /*17f0*/  USHF.L.U32 UR4, UR5, 0x3, URZ ;  /* 0x0000000305047899 */ /* 0x000fe2000800063f */
[--C-:B------:R-:W-:Y:S01]  /*1800*/  SHF.R.S32.HI R45, RZ, 0x1f, R44.reuse ;  /* 0x0000001fff2d7819 */ /* 0x100fe2000001142c */
[----:B------:R-:W-:Y:S01]  /*1810*/  UIADD3 UR5, UR41, 0x24200, URZ ;  /* 0x0002420029057890 */ /* 0x000fe2000fffe03f */
[C---:B------:R-:W-:Y:S01]  /*1820*/  IMAD R50, R5.reuse, -0x10, -R44 ;  /* 0xfffffff005327824 */ /* 0x040fe200078e0a2c */
[----:B------:R-:W-:Y:S01]  /*1830*/  UIADD3 UR6, UR41, 0x200, URZ ;  /* 0x0000020029067890 */ /* 0x000fe2000fffe03f */
[----:B------:R-:W-:Y:S01]  /*1840*/  SHF.R.S32.HI R47, RZ, 0x1f, R46 ;  /* 0x0000001fff2f7819 */ /* 0x000fe2000001142e */
[----:B------:R-:W-:Y:S01]  /*1850*/  USHF.R.U32.HI UR5, URZ, 0x4, UR5 ;  /* 0x000000043f057899 */ /* 0x000fe20008011605 */
[----:B------:R-:W-:Y:S01]  /*1860*/  IMAD.WIDE R44, R5, 0x10, R44 ;  /* 0x00000010052c7825 */ /* 0x000fe200078e022c */
[----:B------:R-:W-:-:S02]  /*1870*/  USHF.R.U32.HI UR6, URZ, 0x4, UR6 ;  /* 0x000000043f067899 */ /* 0x000fc40008011606 */
[----:B------:R-:W-:Y:S01]  /*1880*/  UIADD3 UR48, UR41, 0x130, URZ ;  /* 0x0000013029307890 */ /* 0x000fe2000fffe03f */
[----:B---3--:R-:W-:Y:S01]  /*1890*/  IMAD R48, R4, -0x2, R7 ;  /* 0xfffffffe04307824 */ /* 0x008fe200078e0207 */
[----:B------:R-:W-:Y:S01]  /*18a0*/  ULOP3.LUT UR4, UR4, 0x8, URZ, 0xc0, !UPT ;  /* 0x0000000804047892 */ /* 0x000fe2000f8ec03f */
[----:B------:R-:W-:Y:S01]  /*18b0*/  VIADD R50, R50, UR8 ;  /* 0x0000000832327c36 */ /* 0x000fe20008000000 */
[----:B------:R-:W-:Y:S02]  /*18c0*/  ULOP3.LUT UR5, UR5, 0x3fff, URZ, 0xc0, !UPT ;  /* 0x00003fff05057892 */ /* 0x000fe4000f8ec03f */
[----:B------:R-:W-:Y:S02]  /*18d0*/  ULOP3.LUT UR6, UR6, 0x3fff, URZ, 0xc0, !UPT ;  /* 0x00003fff06067892 */ /* 0x000fe4000f8ec03f */
[----:B------:R-:W-:Y:S02]  /*18e0*/  ULEA UR43, UR43, UR48, 0x3 ;  /* 0x000000302b2b7291 */ /* 0x000fe4000f8e183f */
[----:B------:R-:W-:-:S02]  /*18f0*/  ULOP3.LUT UR49, UR4, 0x8, URZ, 0x3c, !UPT ;  /* 0x0000000804317892 */ /* 0x000fc4000f8e3c3f */
[----:B------:R-:W-:Y:S02]  /*1900*/  ULOP3.LUT UR44, UR4, 0x18, URZ, 0x3c, !UPT ;  /* 0x00000018042c7892 */ /* 0x000fe4000f8e3c3f */
[----:B------:R-:W-:Y:S02]  /*1910*/  ULOP3.LUT UR45, UR5, 0x10000, URZ, 0xfc, !UPT ;  /* 0x00010000052d7892 */ /* 0x000fe4000f8efc3f */
[----:B------:R-:W-:Y:S01]  /*1920*/  ULOP3.LUT UR46, UR6, 0x10000, URZ, 0xfc, !UPT ;  /* 0x00010000062e7892 */ /* 0x000fe2000f8efc3f */
[----:B--2---:R-:W-:-:S11]  /*1930*/  SHF.L.U64.HI R49, R12, 0x1, R11 ;  /* 0x000000010c317819 */ /* 0x004fd6000001020b */
.L_x_71:
[----:B------:R-:W-:Y:S01]  /*1940*/  SHF.L.U32 R0, R52, 0x1f, RZ ;  /* 0x0000001f34007819 */ /* 0x000fe200000006ff */
[----:B------:R-:W-:Y:S02]  /*1950*/  ULDC UR4, c[0x0][0x28c] ;  /* 0x0000a30000047ab9 */ /* 0x000fe40000000800 */
[----:B------:R-:W-:Y:S01]  /*1960*/  ISETP.LT.AND P1, PT, RZ, UR4, PT ;  /* 0x00000004ff007c0c */ /* 0x000fe2000bf21270 */
[----:B-1----:R-:W1:Y:S02]  /*1970*/  SYNCS.PHASECHK.TRANS64.TRYWAIT P0, [UR43+-0x8], R0 ;  /* 0xfffff800ff0075a7 */ /* 0x002e64000800016b */
[----:B-1-34-:R-:W-:Y:S10]  /*1980*/  @!P0 BRA `(.L_x_20) ;  /* 0x0000003c00388947 */ /* 0x01aff40003800000 */
.L_x_107:
[----:B------:R-:W-:Y:S05]  /*1990*/  @P1 BRA `(.L_x_21) ;  /* 0x0000000000401947 */ /* 0x000fea0003800000 */
[----:B-1----:R-:W-:Y:S01]  /*19a0*/  MOV R0, 0x0 ;  /* 0x0000000000007802 */ /* 0x002fe20000000f00 */
[----:B------:R-:W-:Y:S01]  /*19b0*/  ULDC.64 UR4, c[0x4][0x68] ;  /* 0x01001a0000047ab9 */ /* 0x000fe20000000a00 */
[----:B------:R-:W-:Y:S01]  /*19c0*/  ULDC.64 UR6, c[0x4][0x8] ;  /* 0x0100020000067ab9 */ /* 0x000fe20000000a00 */
[----:B------:R-:W-:Y:S01]  /*19d0*/  IMAD.U32 R4, RZ, RZ, UR4 ;  /* 0x00000004ff047e24 */ /* 0x000fe2000f8e00ff */
[----:B0-----:R0:W1:Y:S01]  /*19e0*/  LDC.64 R14, c[0x4][R0] ;  /* 0x01000000000e7b82 */ /* 0x0010620000000a00 */
[----:B------:R-:W-:Y:S01]  /*19f0*/  IMAD.U32 R5, RZ, RZ, UR5 ;  /* 0x00000005ff057e24 */ /* 0x000fe2000f8e00ff */
[----:B------:R-:W-:Y:S01]  /*1a00*/  ULDC.64 UR4, c[0x4][0x70] ;  /* 0x01001c0000047ab9 */ /* 0x000fe20000000a00 */
[----:B------:R-:W-:Y:S02]  /*1a10*/  IMAD.U32 R10, RZ, RZ, UR6 ;  /* 0x00000006ff0a7e24 */ /* 0x000fe4000f8e00ff */
[----:B------:R-:W-:Y:S02]  /*1a20*/  IMAD.U32 R6, RZ, RZ, UR4 ;  /* 0x00000004ff067e24 */ /* 0x000fe4000f8e00ff */
[----:B------:R-:W-:-:S02]  /*1a30*/  IMAD.U32 R7, RZ, RZ, UR5 ;  /* 0x00000005ff077e24 */ /* 0x000fc4000f8e00ff */
[----:B------:R-:W-:Y:S02]  /*1a40*/  IMAD.U32 R11, RZ, RZ, UR7 ;  /* 0x00000007ff0b7e24 */ /* 0x000fe4000f8e00ff */
[----:B------:R-:W-:Y:S02]  /*1a50*/  IMAD.MOV.U32 R8, RZ, RZ, 0x1e1 ;  /* 0x000001e1ff087424 */ /* 0x000fe400078e00ff */
[----:B------:R-:W-:Y:S02]  /*1a60*/  IMAD.MOV.U32 R12, RZ, RZ, 0x1 ;  /* 0x00000001ff0c7424 */ /* 0x000fe400078e00ff */
[----:B0-----:R-:W-:-:S07]  /*1a70*/  IMAD.MOV.U32 R13, RZ, RZ, RZ ;  /* 0x000000ffff0d7224 */ /* 0x001fce00078e00ff */
[----:B------:R-:W-:-:S07]  /*1a80*/  LEPC R20, `(.L_x_21) ;  /* 0x000000001014794e */ /* 0x000fce0000000000 */
[----:B-1---5:R-:W-:Y:S05]  /*1a90*/  CALL.ABS.NOINC R14 ;  /* 0x000000000e007343 */ /* 0x022fea0003c00000 */
.L_x_21:
[----:B------:R-:W-:-:S13]  /*1aa0*/  ISETP.NE.AND P0, PT, R51, 0x3, PT ;  /* 0x000000033300780c */ /* 0x000fda0003f05270 */
[----:B------:R-:W-:Y:S05]  /*1ab0*/  @!P0 BRA `(.L_x_22) ;  /* 0x0000000000048947 */ /* 0x000fea0003800000 */
[----:B------:R-:W-:Y:S01]  /*1ac0*/  BPT.TRAP 0x1 ;  /* 0x000000040000795c */ /* 0x000fe20000300000 */
.L_x_22:
[----:B-1----:R-:W-:Y:S02]  /*1ad0*/  IMAD.U32 R3, RZ, RZ, UR38 ;  /* 0x00000026ff037e24 */ /* 0x002fe4000f8e00ff */
[----:B------:R-:W-:-:S03]  /*1ae0*/  IMAD.U32 R0, RZ, RZ, UR39 ;  /* 0x00000027ff007e24 */ /* 0x000fc6000f8e00ff */
[----:B------:R-:W-:Y:S02]  /*1af0*/  LEA R3, R3, UR41, 0x3 ;  /* 0x0000002903037c11 */ /* 0x000fe4000f8e18ff */
[----:B------:R-:W-:-:S04]  /*1b00*/  SHF.L.U32 R0, R0, 0x1f, RZ ;  /* 0x0000001f00007819 */ /* 0x000fc800000006ff */
[----:B------:R1:W2:Y:S01]  /*1b10*/  SYNCS.PHASECHK.TRANS64.TRYWAIT P1, [R3+URZ], R0 ;  /* 0x00000000030075a7 */ /* 0x0002a2000802017f */
[----:B------:R-:W-:Y:S05]  /*1b20*/  @!P0 BRA `(.L_x_23) ;  /* 0x0000000000048947 */ /* 0x000fea0003800000 */
[----:B------:R-:W-:Y:S01]  /*1b30*/  BPT.TRAP 0x1 ;  /* 0x000000040000795c */ /* 0x000fe20000300000 */
.L_x_23:
[----:B--2---:R-:W-:Y:S05]  /*1b40*/  @P1 BRA `(.L_x_24) ;  /* 0x0000000000081947 */ /* 0x004fea0003800000 */
[----:B------:R-:W2:Y:S02]  /*1b50*/  SYNCS.PHASECHK.TRANS64.TRYWAIT P1, [R3+URZ], R0 ;  /* 0x00000000030075a7 */ /* 0x000ea4000802017f */
[----:B--2---:R-:W-:Y:S05]  /*1b60*/  @!P1 BRA `(.L_x_25) ;  /* 0x0000003800d89947 */ /* 0x004fea0003800000 */
.L_x_24:
[----:B------:R-:W-:Y:S05]  /*1b70*/  WARPSYNC.ALL ;  /* 0x0000000000007948 */ /* 0x000fea0003800000 */
[----:B------:R-:W-:Y:S01]  /*1b80*/  ULEA UR8, UR38, UR46, 0x9 ;  /* 0x0000002e26087291 */ /* 0x000fe2000f8e483f */
[----:B------:R-:W-:Y:S01]  /*1b90*/  WARPGROUP.ARRIVE ;  /* 0x00000000000079c5 */ /* 0x000fe20000000000 */
[----:B------:R-:W-:Y:S01]  /*1ba0*/  ULEA UR9, UR38, UR45, 0x8 ;  /* 0x0000002d26097291 */ /* 0x000fe2000f8e403f */
[----:B-12---:R-:W-:Y:S01]  /*1bb0*/  IMAD.U32 R0, RZ, RZ, UR42 ;  /* 0x0000002aff007e24 */ /* 0x006fe2000f8e00ff */
[----:B------:R-:W-:Y:S01]  /*1bc0*/  UMOV UR5, 0x40000040 ;  /* 0x4000004000057882 */ /* 0x000fe20000000000 */
[----:B------:R-:W-:-:S02]  /*1bd0*/  UMOV UR7, 0x40000040 ;  /* 0x4000004000077882 */ /* 0x000fc40000000000 */
[----:B------:R-:W-:Y:S01]  /*1be0*/  UMOV UR4, UR8 ;  /* 0x0000000800047c82 */ /* 0x000fe20008000000 */
[----:B------:R-:W-:Y:S01]  /*1bf0*/  ISETP.GE.AND P1, PT, R0, 0x1, PT ;  /* 0x000000010000780c */ /* 0x000fe20003f26270 */
[----:B------:R-:W-:Y:S02]  /*1c00*/  UMOV UR6, UR9 ;  /* 0x0000000900067c82 */ /* 0x000fe40008000000 */
[----:B------:R-:W-:Y:S01]  /*1c10*/  HGMMA.64x32x16.F32 R24, gdesc[UR4], RZ, !UPT, gsb0 ;  /* 0x00600000041879f0 */ /* 0x000fe2000c0008ff */
[----:B------:R-:W-:Y:S02]  /*1c20*/  UIADD3 UR4, UR8, 0x2, URZ ;  /* 0x0000000208047890 */ /* 0x000fe4000fffe03f */
[----:B------:R-:W-:Y:S01]  /*1c30*/  UIADD3 UR6, UR9, 0x2, URZ ;  /* 0x0000000209067890 */ /* 0x000fe2000fffe03f */
[----:B------:R-:W-:Y:S01]  /*1c40*/  UMOV UR5, 0x40000040 ;  /* 0x4000004000057882 */ /* 0x000fe20000000000 */
[----:B------:R-:W-:Y:S01]  /*1c50*/  UMOV UR7, 0x40000040 ;  /* 0x4000004000077882 */ /* 0x000fe20000000000 */
[----:B------:R-:W-:-:S02]  /*1c60*/  WARPGROUP.DEPBAR.LE gsb0, 0x0 ;  /* 0x00008000000079c5 */ /* 0x000fc40000010000 */
[----:B------:R-:W-:-:S06]  /*1c70*/  WARPGROUP.ARRIVE ;  /* 0x00000000000079c5 */ /* 0x000fcc0000000000 */
[----:B------:R-:W-:Y:S01]  /*1c80*/  HGMMA.64x32x16.F32 R24, gdesc[UR4], R24, gsb0 ;  /* 0x00600000041879f0 */ /* 0x000fe20008000818 */
[----:B------:R-:W-:Y:S02]  /*1c90*/  UIADD3 UR4, UR8, 0x4, URZ ;  /* 0x0000000408047890 */ /* 0x000fe4000fffe03f */
[----:B------:R-:W-:Y:S01]  /*1ca0*/  UIADD3 UR6, UR9, 0x4, URZ ;  /* 0x0000000409067890 */ /* 0x000fe2000fffe03f */
[----:B------:R-:W-:Y:S01]  /*1cb0*/  UMOV UR5, 0x40000040 ;  /* 0x4000004000057882 */ /* 0x000fe20000000000 */
[----:B------:R-:W-:Y:S01]  /*1cc0*/  UMOV UR7, 0x40000040 ;  /* 0x4000004000077882 */ /* 0x000fe20000000000 */
[----:B------:R-:W-:Y:S02]  /*1cd0*/  WARPGROUP.DEPBAR.LE gsb0, 0x0 ;  /* 0x00008000000079c5 */ /* 0x000fe40000010000 */
        /* <DEDUP_REMOVED lines=8> */
[----:B------:R-:W-:Y:S03]  /*1d60*/  HGMMA.64x32x16.F32 R24, gdesc[UR4], R24, gsb0 ;  /* 0x00600000041879f0 */ /* 0x000fe60008000818 */
[----:B------:R-:W-:Y:S02]  /*1d70*/  WARPGROUP.DEPBAR.LE gsb0, 0x0 ;  /* 0x00008000000079c5 */ /* 0x000fe40000010000 */
[----:B------:R-:W-:Y:S05]  /*1d80*/  @!P1 BRA `(.L_x_26) ;  /* 0x0000000400149947 */ /* 0x000fea0003800000 */
[----:B------:R-:W-:Y:S01]  /*1d90*/  UIADD3 UR4, UR38, 0x1, URZ ;  /* 0x0000000126047890 */ /* 0x000fe2000fffe03f */
[----:B------:R-:W-:Y:S02]  /*1da0*/  IMAD.U32 R0, RZ, RZ, UR42 ;  /* 0x0000002aff007e24 */ /* 0x000fe4000f8e00ff */
[----:B------:R-:W-:Y:S01]  /*1db0*/  IMAD.U32 R3, RZ, RZ, UR38 ;  /* 0x00000026ff037e24 */ /* 0x000fe2000f8e00ff */
[----:B------:R-:W-:-:S04]  /*1dc0*/  UISETP.NE.AND UP0, UPT, UR4, 0x12, UPT ;  /* 0x000000120400788c */ /* 0x000fc8000bf05270 */
[----:B------:R-:W-:Y:S02]  /*1dd0*/  USEL UR5, URZ, 0x1, UP0 ;  /* 0x000000013f057887 */ /* 0x000fe40008000000 */
[----:B------:R-:W-:Y:S02]  /*1de0*/  USEL UR8, UR4, URZ, UP0 ;  /* 0x0000003f04087287 */ /* 0x000fe40008000000 */
[----:B------:R-:W-:-:S06]  /*1df0*/  ULOP3.LUT UR5, UR39, UR5, URZ, 0x3c, !UPT ;  /* 0x0000000527057292 */ /* 0x000fcc000f8e3c3f */
[----:B------:R-:W-:-:S07]  /*1e00*/  IMAD.U32 R6, RZ, RZ, UR5 ;  /* 0x00000005ff067e24 */ /* 0x000fce000f8e00ff */
.L_x_33:
[----:B------:R-:W-:Y:S05]  /*1e10*/  @!P0 BRA `(.L_x_27) ;  /* 0x0000000000048947 */ /* 0x000fea0003800000 */
[----:B------:R-:W-:Y:S01]  /*1e20*/  BPT.TRAP 0x1 ;  /* 0x000000040000795c */ /* 0x000fe20000300000 */
.L_x_27:
[----:B------:R-:W-:Y:S01]  /*1e30*/  ULEA UR4, UR8, UR41, 0x3 ;  /* 0x0000002908047291 */ /* 0x000fe2000f8e183f */
[----:B------:R-:W-:-:S08]  /*1e40*/  SHF.L.U32 R4, R6, 0x1f, RZ ;  /* 0x0000001f06047819 */ /* 0x000fd000000006ff */
[----:B------:R1:W2:Y:S01]  /*1e50*/  SYNCS.PHASECHK.TRANS64.TRYWAIT P1, [UR4], R4 ;  /* 0x00000004ff0075a7 */ /* 0x0002a20008020144 */
[----:B------:R-:W-:Y:S05]  /*1e60*/  @!P0 BRA `(.L_x_28) ;  /* 0x0000000000048947 */ /* 0x000fea0003800000 */
[----:B------:R-:W-:Y:S01]  /*1e70*/  BPT.TRAP 0x1 ;  /* 0x000000040000795c */ /* 0x000fe20000300000 */
.L_x_28:
[----:B--2---:R-:W-:Y:S05]  /*1e80*/  @P1 BRA `(.L_x_29) ;  /* 0x0000000000081947 */ /* 0x004fea0003800000 */
[----:B------:R-:W2:Y:S02]  /*1e90*/  SYNCS.PHASECHK.TRANS64.TRYWAIT P1, [UR4], R4 ;  /* 0x00000004ff0075a7 */ /* 0x000ea40008020144 */
[----:B--2---:R-:W-:Y:S05]  /*1ea0*/  @!P1 BRA `(.L_x_30) ;  /* 0x00000038001c9947 */ /* 0x004fea0003800000 */
.L_x_29:
[----:B------:R-:W-:Y:S01]  /*1eb0*/  ULEA UR9, UR8, UR46, 0x9 ;  /* 0x0000002e08097291 */ /* 0x000fe2000f8e483f */
[----:B------:R-:W-:Y:S01]  /*1ec0*/  WARPGROUP.ARRIVE ;  /* 0x00000000000079c5 */ /* 0x000fe20000000000 */
[----:B------:R-:W-:Y:S01]  /*1ed0*/  ULEA UR10, UR8, UR45, 0x8 ;  /* 0x0000002d080a7291 */ /* 0x000fe2000f8e403f */
[----:B------:R-:W-:Y:S01]  /*1ee0*/  UMOV UR5, 0x40000040 ;  /* 0x4000004000057882 */ /* 0x000fe20000000000 */
[----:B------:R-:W-:-:S03]  /*1ef0*/  UMOV UR7, 0x40000040 ;  /* 0x4000004000077882 */ /* 0x000fc60000000000 */
[----:B------:R-:W-:Y:S02]  /*1f00*/  UMOV UR4, UR9 ;  /* 0x0000000900047c82 */ /* 0x000fe40008000000 */
[----:B------:R-:W-:Y:S02]  /*1f10*/  UMOV UR6, UR10 ;  /* 0x0000000a00067c82 */ /* 0x000fe40008000000 */
[----:B------:R-:W-:Y:S01]  /*1f20*/  HGMMA.64x32x16.F32 R24, gdesc[UR4], R24, gsb0 ;  /* 0x00600000041879f0 */ /* 0x000fe20008000818 */
        /* <DEDUP_REMOVED lines=23> */
[----:B------:R-:W-:Y:S01]  /*20a0*/  BPT.TRAP 0x1 ;  /* 0x000000040000795c */ /* 0x000fe20000300000 */
.L_x_31:
[----:B------:R-:W-:-:S13]  /*20b0*/  ISETP.NE.AND P1, PT, R41, RZ, PT ;  /* 0x000000ff2900720c */ /* 0x000fda0003f25270 */
[----:B-12---:R-:W-:-:S05]  /*20c0*/  @P1 LEA R4, R3, UR41, 0x3 ;  /* 0x0000002903041c11 */ /* 0x006fca000f8e18ff */
[----:B------:R-:W-:-:S05]  /*20d0*/  @P1 VIADD R5, R4, 0x90 ;  /* 0x0000009004051836 */ /* 0x000fca0000000000 */
[----:B------:R-:W-:-:S04]  /*20e0*/  @P1 PRMT R5, R40, 0x654, R5 ;  /* 0x0000065428051816 */ /* 0x000fc80000000005 */
[----:B------:R1:W-:Y:S01]  /*20f0*/  @P1 SYNCS.ARRIVE.TRANS64.RED.A1T0 RZ, [R5+URZ], RZ ;  /* 0x000000ff05ff19a7 */ /* 0x0003e2000810043f */
[----:B------:R-:W-:-:S13]  /*2100*/  ISETP.GT.U32.AND P1, PT, R16, 0x1, PT ;  /* 0x000000011000780c */ /* 0x000fda0003f24070 */
[----:B-1----:R-:W-:Y:S05]  /*2110*/  @P1 BRA `(.L_x_32) ;  /* 0x0000000000041947 */ /* 0x002fea0003800000 */
[----:B------:R-:W-:Y:S01]  /*2120*/  BPT.TRAP 0x1 ;  /* 0x000000040000795c */ /* 0x000fe20000300000 */
.L_x_32:
[----:B------:R-:W-:Y:S01]  /*2130*/  UIADD3 UR8, UR8, 0x1, URZ ;  /* 0x0000000108087890 */ /* 0x000fe2000fffe03f */
[C---:B------:R-:W-:Y:S01]  /*2140*/  ISETP.GT.AND P2, PT, R0.reuse, 0x1, PT ;  /* 0x000000010000780c */ /* 0x040fe20003f44270 */
[----:B------:R-:W-:Y:S02]  /*2150*/  VIADD R3, R3, 0x1 ;  /* 0x0000000103037836 */ /* 0x000fe40000000000 */
[----:B------:R-:W-:Y:S01]  /*2160*/  UISETP.NE.AND UP0, UPT, UR8, 0x12, UPT ;  /* 0x000000120800788c */ /* 0x000fe2000bf05270 */
[----:B------:R-:W-:Y:S02]  /*2170*/  VIADD R0, R0, 0xffffffff ;  /* 0xffffffff00007836 */ /* 0x000fe40000000000 */
[C---:B------:R-:W-:Y:S01]  /*2180*/  ISETP.NE.AND P1, PT, R3.reuse, 0x12, PT ;  /* 0x000000120300780c */ /* 0x040fe20003f25270 */
[----:B------:R-:W-:Y:S02]  /*2190*/  USEL UR4, URZ, 0x1, UP0 ;  /* 0x000000013f047887 */ /* 0x000fe40008000000 */
[----:B------:R-:W-:Y:S01]  /*21a0*/  USEL UR8, UR8, URZ, UP0 ;  /* 0x0000003f08087287 */ /* 0x000fe20008000000 */
[----:B------:R-:W-:-:S03]  /*21b0*/  SEL R3, R3, RZ, P1 ;  /* 0x000000ff03037207 */ /* 0x000fc60000800000 */
[----:B------:R-:W-:Y:S01]  /*21c0*/  LOP3.LUT R6, R6, UR4, RZ, 0x3c, !PT ;  /* 0x0000000406067c12 */ /* 0x000fe2000f8e3cff */
[----:B------:R-:W-:Y:S07]  /*21d0*/  @P2 BRA `(.L_x_33) ;  /* 0xfffffffc000c2947 */ /* 0x000fee000383ffff */
.L_x_26:
[----:B------:R-:W1:Y:S01]  /*21e0*/  LDC R0, c[0x0][0x28c] ;  /* 0x0000a300ff007b82 */ /* 0x000e620000000800 */
[----:B------:R-:W-:-:S04]  /*21f0*/  IMAD.U32 R3, RZ, RZ, UR49 ;  /* 0x00000031ff037e24 */ /* 0x000fc8000f8e00ff */
[----:B------:R2:W-:Y:S01]  /*2200*/  SYNCS.ARRIVE.TRANS64.A1T0 RZ, [R3+UR48], RZ ;  /* 0x000000ff03ff79a7 */ /* 0x0005e20008100030 */
[----:B-1----:R-:W-:-:S13]  /*2210*/  ISETP.GE.AND P1, PT, R0, 0x1, PT ;  /* 0x000000010000780c */ /* 0x002fda0003f26270 */
[----:B--2---:R-:W-:Y:S05]  /*2220*/  @!P1 BRA `(.L_x_34) ;  /* 0x0000000000449947 */ /* 0x004fea0003800000 */
[----:B------:R-:W-:Y:S05]  /*2230*/  @!P0 BRA `(.L_x_35) ;  /* 0x0000000000048947 */ /* 0x000fea0003800000 */
[----:B------:R-:W-:Y:S01]  /*2240*/  BPT.TRAP 0x1 ;  /* 0x000000040000795c */ /* 0x000fe20000300000 */
.L_x_35:
[----:B------:R-:W-:-:S13]  /*2250*/  ISETP.NE.AND P0, PT, R41, RZ, PT ;  /* 0x000000ff2900720c */ /* 0x000fda0003f05270 */
[----:B------:R-:W-:-:S05]  /*2260*/  VOTEU.ANY UP0, P0 ;  /* 0x00000000003f7886 */ /* 0x000fca0000000100 */
[----:B------:R-:W-:-:S06]  /*2270*/  @UP0 UIADD3 UR4, UR42, UR38, URZ ;  /* 0x000000262a040290 */ /* 0x000fcc000fffe03f */
[----:B------:R-:W-:Y:S02]  /*2280*/  IMAD.U32 R4, RZ, RZ, UR4 ;  /* 0x00000004ff047e24 */ /* 0x000fe4000f8e00ff */
[----:B------:R-:W-:Y:S02]  /*2290*/  IMAD.U32 R3, RZ, RZ, UR4 ;  /* 0x00000004ff037e24 */ /* 0x000fe4000f8e00ff */
[----:B------:R-:W-:-:S05]  /*22a0*/  @P0 IMAD.WIDE.U32 R4, R4, 0x38e38e39, RZ ;  /* 0x38e38e3904040825 */ /* 0x000fca00078e00ff */
[----:B------:R-:W-:-:S05]  /*22b0*/  @P0 SHF.R.U32.HI R0, RZ, 0x2, R5 ;  /* 0x00000002ff000819 */ /* 0x000fca0000011605 */
[----:B------:R-:W-:-:S05]  /*22c0*/  @P0 IMAD R0, R0, -0x12, R3 ;  /* 0xffffffee00000824 */ /* 0x000fca00078e0203 */
[----:B------:R-:W-:-:S05]  /*22d0*/  @P0 LEA R0, R0, UR41, 0x3 ;  /* 0x0000002900000c11 */ /* 0x000fca000f8e18ff */
[----:B------:R-:W-:-:S05]  /*22e0*/  @P0 VIADD R3, R0, 0x90 ;  /* 0x0000009000030836 */ /* 0x000fca0000000000 */
[----:B------:R-:W-:-:S04]  /*22f0*/  @P0 PRMT R3, R40, 0x654, R3 ;  /* 0x0000065428030816 */ /* 0x000fc80000000003 */
[----:B------:R1:W-:Y:S01]  /*2300*/  @P0 SYNCS.ARRIVE.TRANS64.RED.A1T0 RZ, [R3+URZ], RZ ;  /* 0x000000ff03ff09a7 */ /* 0x0003e2000810043f */
[----:B------:R-:W-:-:S13]  /*2310*/  ISETP.GT.U32.AND P0, PT, R16, 0x1, PT ;  /* 0x000000011000780c */ /* 0x000fda0003f04070 */
[----:B-1----:R-:W-:Y:S05]  /*2320*/  @P0 BRA `(.L_x_34) ;  /* 0x0000000000040947 */ /* 0x002fea0003800000 */
[----:B------:R-:W-:Y:S01]  /*2330*/  BPT.TRAP 0x1 ;  /* 0x000000040000795c */ /* 0x000fe20000300000 */
.L_x_34:
[----:B------:R-:W-:Y:S01]  /*2340*/  SHF.L.U32 R0, R52, 0x1f, RZ ;  /* 0x0000001f34007819 */ /* 0x000fe200000006ff */
[----:B------:R-:W-:Y:S01]  /*2350*/  UIADD3 UR38, UR47, UR38, URZ ;  /* 0x000000262f267290 */ /* 0x000fe2000fffe03f */
[----:B------:R-:W-:Y:S01]  /*2360*/  IMAD.SHL.U32 R10, R22, 0x20, RZ ;  /* 0x00000020160a7824 */ /* 0x000fe200078e00ff */
[----:B------:R-:W-:Y:S01]  /*2370*/  UISETP.GE.U32.AND UP1, UPT, UR47, 0x12, UPT ;  /* 0x000000122f00788c */ /* 0x000fe2000bf26070 */
[----:B------:R-:W1:Y:S01]  /*2380*/  SYNCS.PHASECHK.TRANS64.TRYWAIT P0, [UR43+0x8], R0 ;  /* 0x00000800ff0075a7 */ /* 0x000e62000800016b */
[----:B------:R-:W-:Y:S01]  /*2390*/  UISETP.GT.U32.AND UP0, UPT, UR38, 0x11, UPT ;  /* 0x000000112600788c */ /* 0x000fe2000bf04070 */
[----:B------:R-:W-:Y:S01]  /*23a0*/  SHF.R.S32.HI R9, RZ, 0x1f, R17 ;  /* 0x0000001fff097819 */ /* 0x000fe20000011411 */
[----:B------:R-:W-:Y:S02]  /*23b0*/  UIMAD.WIDE.U32 UR4, UR38, 0x38e38e39, URZ ;  /* 0x38e38e39260478a5 */ /* 0x000fe4000f8e003f */
[----:B------:R-:W-:Y:S02]  /*23c0*/  UISETP.LT.U32.AND UP0, UPT, UR47, 0x12, UP0 ;  /* 0x000000122f00788c */ /* 0x000fe40008701070 */
[----:B------:R-:W-:-:S02]  /*23d0*/  USHF.R.U32.HI UR4, URZ, 0x2, UR5 ;  /* 0x000000023f047899 */ /* 0x000fc40008011605 */
[----:B------:R-:W-:Y:S02]  /*23e0*/  USEL UR6, URZ, 0x1, !UP0 ;  /* 0x000000013f067887 */ /* 0x000fe4000c000000 */
[----:B------:R-:W-:Y:S02]  /*23f0*/  UIMAD UR38, UR4, -0x12, UR38 ;  /* 0xffffffee042678a4 */ /* 0x000fe4000f8e0226 */
[----:B------:R-:W-:-:S04]  /*2400*/  ULOP3.LUT UR39, UR39, UR6, URZ, 0x3c, !UPT ;  /* 0x0000000627277292 */ /* 0x000fc8000f8e3c3f */
[----:B------:R-:W-:Y:S01]  /*2410*/  @UP1 ULOP3.LUT UR39, UR39, 0x1, UR4, 0x78, !UPT ;  /* 0x0000000127271892 */ /* 0x000fe2000f8e7804 */
[----:B-1----:R-:W-:Y:S11]  /*2420*/  @!P0 BRA `(.L_x_36) ;  /* 0x0000003000d48947 */ /* 0x002ff60003800000 */
.L_x_108:
[----:B-1----:R-:W-:Y:S01]  /*2430*/  IMAD.SHL.U32 R3, R19, 0x40, RZ ;  /* 0x0000004013037824 */ /* 0x002fe200078e00ff */
[----:B------:R-:W-:Y:S01]  /*2440*/  ULDC UR6, c[0x0][0x284] ;  /* 0x0000a10000067ab9 */ /* 0x000fe20000000800 */
[----:B------:R-:W-:Y:S01]  /*2450*/  ULDC.64 UR4, c[0x0][0x5d0] ;  /* 0x0001740000047ab9 */ /* 0x000fe20000000a00 */
[----:B------:R-:W-:Y:S01]  /*2460*/  SHF.R.S32.HI R11, RZ, 0x1f, R10 ;  /* 0x0000001fff0b7819 */ /* 0x000fe2000001140a */
[----:B------:R-:W-:Y:S01]  /*2470*/  IMAD R0, R9, UR4, RZ ;  /* 0x0000000409007c24 */ /* 0x000fe2000f8e02ff */
[----:B------:R-:W-:Y:S01]  /*2480*/  ISETP.GE.AND P0, PT, R3, UR6, PT ;  /* 0x0000000603007c0c */ /* 0x000fe2000bf06270 */
[C---:B------:R-:W-:Y:S01]  /*2490*/  IMAD.WIDE.U32 R4, R17.reuse, UR4, R46 ;  /* 0x0000000411047c25 */ /* 0x040fe2000f8e002e */
[----:B------:R-:W-:Y:S02]  /*24a0*/  ULDC UR4, c[0x0][0x288] ;  /* 0x0000a20000047ab9 */ /* 0x000fe40000000800 */
[C---:B------:R-:W-:Y:S01]  /*24b0*/  ISETP.GE.OR P0, PT, R10.reuse, UR4, P0 ;  /* 0x000000040a007c0c */ /* 0x040fe20008706670 */
[----:B------:R-:W-:Y:S01]  /*24c0*/  IMAD R7, R17, UR5, R0 ;  /* 0x0000000511077c24 */ /* 0x000fe2000f8e0200 */
[----:B------:R-:W-:-:S04]  /*24d0*/  IADD3 R4, P1, R10, R4, RZ ;  /* 0x000000040a047210 */ /* 0x000fc80007f3e0ff */
[----:B------:R-:W-:-:S07]  /*24e0*/  IADD3.X R5, R11, R5, R7, P1, !PT ;  /* 0x000000050b057210 */ /* 0x000fce0000ffe407 */
[----:B------:R-:W-:Y:S05]  /*24f0*/  @P0 BRA `(.L_x_37) ;  /* 0x0000001000a80947 */ /* 0x000fea0003800000 */
[----:B------:R-:W1:Y:S01]  /*2500*/  LDC.64 R54, c[0x0][0x5c8] ;  /* 0x00017200ff367b82 */ /* 0x000e620000000a00 */
[----:B-----5:R-:W-:Y:S01]  /*2510*/  FSETP.NEU.AND P0, PT, R43, RZ, PT ;  /* 0x000000ff2b00720b */ /* 0x020fe20003f0d000 */
[----:B0-----:R-:W-:Y:S01]  /*2520*/  IMAD.WIDE R14, R19, 0x40, R44 ;  /* 0x00000040130e7825 */ /* 0x001fe200078e022c */
[----:B------:R-:W-:Y:S03]  /*2530*/  BSSY B0, `(.L_x_37) ;  /* 0x0000126000007945 */ /* 0x000fe60003800000 */
[----:B------:R-:W-:Y:S02]  /*2540*/  IMAD.IADD R22, R48, 0x1, -R10 ;  /* 0x0000000130167824 */ /* 0x000fe400078e0a0a */
[----:B------:R-:W-:-:S03]  /*2550*/  IMAD.IADD R0, R50, 0x1, -R3 ;  /* 0x0000000132007824 */ /* 0x000fc600078e0a03 */
[----:B------:R-:W-:-:S04]  /*2560*/  ISETP.GT.AND P1, PT, R22, RZ, PT ;  /* 0x000000ff1600720c */ /* 0x000fc80003f24270 */
[----:B------:R-:W-:Y:S01]  /*2570*/  ISETP.GT.AND P3, PT, R0, RZ, P1 ;  /* 0x000000ff0000720c */ /* 0x000fe20000f64270 */
[-C--:B-1----:R-:W-:Y:S02]  /*2580*/  IMAD R3, R15, R54.reuse, RZ ;  /* 0x000000360f037224 */ /* 0x082fe400078e02ff */
[----:B------:R-:W-:-:S04]  /*2590*/  IMAD.WIDE.U32 R20, R14, R54, R4 ;  /* 0x000000360e147225 */ /* 0x000fc800078e0004 */
[----:B------:R-:W-:-:S04]  /*25a0*/  IMAD R3, R14, R55, R3 ;  /* 0x000000370e037224 */ /* 0x000fc800078e0203 */
[----:B------:R-:W-:Y:S01]  /*25b0*/  IMAD.IADD R53, R21, 0x1, R3 ;  /* 0x0000000115357824 */ /* 0x000fe200078e0203 */
[----:B------:R-:W-:Y:S06]  /*25c0*/  @!P0 BRA `(.L_x_38) ;  /* 0x0000000c00388947 */ /* 0x000fec0003800000 */
[----:B------:R-:W0:Y:S01]  /*25d0*/  LDC.64 R56, c[0x0][0x5b8] ;  /* 0x00016e00ff387b82 */ /* 0x000e220000000a00 */
[----:B------:R-:W-:-:S07]  /*25e0*/  ULDC.64 UR4, c[0x0][0x5c0] ;  /* 0x0001700000047ab9 */ /* 0x000fce0000000a00 */
[----:B------:R-:W1:Y:S08]  /*25f0*/  LDC.64 R58, c[0x0][0x5b0] ;  /* 0x00016c00ff3a7b82 */ /* 0x000e700000000a00 */
[----:B------:R-:W2:Y:S01]  /*2600*/  LDC.64 R60, c[0x0][0x5a8] ;  /* 0x00016a00ff3c7b82 */ /* 0x000ea20000000a00 */
[-C--:B0-----:R-:W-:Y:S02]  /*2610*/  IMAD R6, R9, R56.reuse, RZ ;  /* 0x0000003809067224 */ /* 0x081fe400078e02ff */
[----:B------:R-:W-:-:S04]  /*2620*/  IMAD.WIDE.U32 R4, R17, R56, R46 ;  /* 0x0000003811047225 */ /* 0x000fc800078e002e */
[----:B------:R-:W-:Y:S01]  /*2630*/  IMAD R21, R17, R57, R6 ;  /* 0x0000003911157224 */ /* 0x000fe200078e0206 */
[----:B------:R-:W-:Y:S01]  /*2640*/  IADD3 R8, P0, R10, R4, RZ ;  /* 0x000000040a087210 */ /* 0x000fe20007f1e0ff */
[----:B-1----:R-:W-:-:S03]  /*2650*/  IMAD R3, R15, R58, RZ ;  /* 0x0000003a0f037224 */ /* 0x002fc600078e02ff */
[----:B------:R-:W-:Y:S01]  /*2660*/  IADD3.X R9, R11, R5, R21, P0, !PT ;  /* 0x000000050b097210 */ /* 0x000fe200007fe415 */
[C---:B------:R-:W-:Y:S02]  /*2670*/  IMAD R19, R14.reuse, R59, R3 ;  /* 0x0000003b0e137224 */ /* 0x040fe400078e0203 */
[----:B------:R-:W-:-:S04]  /*2680*/  IMAD.WIDE.U32 R4, R14, R58, R8 ;  /* 0x0000003a0e047225 */ /* 0x000fc800078e0008 */
[----:B------:R-:W-:Y:S01]  /*2690*/  IMAD.IADD R3, R5, 0x1, R19 ;  /* 0x0000000105037824 */ /* 0x000fe200078e0213 */
[----:B--2---:R-:W-:-:S04]  /*26a0*/  LEA R6, P0, R4, R60, 0x1 ;  /* 0x0000003c04067211 */ /* 0x004fc800078008ff */
[----:B------:R-:W-:-:S05]  /*26b0*/  LEA.HI.X R7, R4, R61, R3, 0x1, P0 ;  /* 0x0000003d04077211 */ /* 0x000fca00000f0c03 */
[----:B------:R0:W2:Y:S01]  /*26c0*/  @P3 LDG.E.LTC128B.U16 R3, desc[UR36][R6.64] ;  /* 0x0000002406033981 */ /* 0x0000a2000c1e1520 */
[----:B------:R-:W-:Y:S01]  /*26d0*/  IMAD.WIDE.U32 R4, R14, R58, R10 ;  /* 0x0000003a0e047225 */ /* 0x000fe200078e000a */
[----:B------:R-:W-:Y:S02]  /*26e0*/  BSSY B1, `(.L_x_39) ;  /* 0x0000014000017945 */ /* 0x000fe40003800000 */
[----:B------:R-:W-:-:S04]  /*26f0*/  IADD3 R12, P0, R46, R4, RZ ;  /* 0x000000042e0c7210 */ /* 0x000fc80007f1e0ff */
[----:B------:R-:W-:-:S03]  /*2700*/  IADD3.X R13, R47, R19, R5, P0, !PT ;  /* 0x000000132f0d7210 */ /* 0x000fc600007fe405 */
[----:B------:R-:W-:-:S04]  /*2710*/  IMAD.WIDE.U32 R12, R17, R56, R12 ;  /* 0x00000038110c7225 */ /* 0x000fc800078e000c */
[----:B0-----:R-:W-:Y:S01]  /*2720*/  IMAD.IADD R7, R21, 0x1, R13 ;  /* 0x0000000115077824 */ /* 0x001fe200078e020d */
[----:B------:R-:W-:Y:S02]  /*2730*/  LEA R6, P4, R12, R60, 0x1 ;  /* 0x0000003c0c067211 */ /* 0x000fe400078808ff */
[----:B------:R-:W-:Y:S02]  /*2740*/  SHF.L.U64.HI R13, R58, 0x3, R59 ;  /* 0x000000033a0d7819 */ /* 0x000fe4000001023b */
[----:B------:R-:W-:Y:S01]  /*2750*/  LEA.HI.X R7, R12, R61, R7, 0x1, P4 ;  /* 0x0000003d0c077211 */ /* 0x000fe200020f0c07 */
[----:B------:R-:W-:Y:S02]  /*2760*/  IMAD.SHL.U32 R12, R58, 0x8, RZ ;  /* 0x000000083a0c7824 */ /* 0x000fe400078e00ff */
[----:B--2---:R-:W-:-:S05]  /*2770*/  HADD2.F32 R4, -RZ, R3.H0_H0 ;  /* 0x20000003ff047230 */ /* 0x004fca0000004100 */
[----:B------:R-:W-:Y:S01]  /*2780*/  FMUL R5, R4, R43 ;  /* 0x0000002b04057220 */ /* 0x000fe20000400000 */
[----:B------:R-:W-:-:S03]  /*2790*/  LEA R4, P0, R20, UR4, 0x1 ;  /* 0x0000000414047c11 */ /* 0x000fc6000f8008ff */
[----:B------:R-:W-:Y:S01]  /*27a0*/  FFMA R24, R24, R42, R5 ;  /* 0x0000002a18187223 */ /* 0x000fe20000000005 */
[----:B------:R-:W-:Y:S02]  /*27b0*/  LEA.HI.X R5, R20, UR5, R53, 0x1, P0 ;  /* 0x0000000514057c11 */ /* 0x000fe400080f0c35 */
[----:B------:R-:W-:Y:S02]  /*27c0*/  ISETP.GT.AND P0, PT, R22, 0x1, PT ;  /* 0x000000011600780c */ /* 0x000fe40003f04270 */
[----:B------:R-:W-:Y:S02]  /*27d0*/  F2FP.F16.F32.PACK_AB R24, RZ, R24 ;  /* 0x00000018ff18723e */ /* 0x000fe400000000ff */
[----:B------:R-:W-:-:S03]  /*27e0*/  ISETP.GT.AND P2, PT, R0, RZ, P0 ;  /* 0x000000ff0000720c */ /* 0x000fc60000744270 */
[----:B------:R0:W-:Y:S10]  /*27f0*/  @P3 STG.E.U16 desc[UR36][R4.64], R24 ;  /* 0x0000001804003986 */ /* 0x0001f4000c101524 */
[----:B------:R-:W-:Y:S05]  /*2800*/  @!P2 BRA `(.L_x_40) ;  /* 0x000000000004a947 */ /* 0x000fea0003800000 */
[----:B------:R1:W5:Y:S02]  /*2810*/  LDG.E.LTC128B.U16 R3, desc[UR36][R6.64+0x2] ;  /* 0x0000022406037981 */ /* 0x000364000c1e1520 */
.L_x_40:
[----:B------:R-:W-:Y:S05]  /*2820*/  BSYNC B1 ;  /* 0x0000000000017941 */ /* 0x000fea0003800000 */
.L_x_39:
[----:B-----5:R-:W-:Y:S01]  /*2830*/  HADD2.F32 R20, -RZ, R3.H0_H0 ;  /* 0x20000003ff147230 */ /* 0x020fe20000004100 */
[----:B------:R-:W-:Y:S01]  /*2840*/  ISETP.GT.AND P1, PT, R0, 0x8, P1 ;  /* 0x000000080000780c */ /* 0x000fe20000f24270 */
[----:B------:R-:W-:-:S04]  /*2850*/  IMAD.WIDE.U32 R14, R14, R58, R12 ;  /* 0x0000003a0e0e7225 */ /* 0x000fc800078e000c */
[----:B------:R-:W-:Y:S01]  /*2860*/  FMUL R20, R20, R43 ;  /* 0x0000002b14147220 */ /* 0x000fe20000400000 */
[----:B------:R-:W-:Y:S01]  /*2870*/  IMAD.IADD R15, R19, 0x1, R15 ;  /* 0x00000001130f7824 */ /* 0x000fe200078e020f */
[----:B------:R-:W-:Y:S02]  /*2880*/  IADD3 R8, P3, R8, R14, RZ ;  /* 0x0000000e08087210 */ /* 0x000fe40007f7e0ff */
[----:B------:R-:W-:Y:S01]  /*2890*/  FFMA R20, R25, R42, R20 ;  /* 0x0000002a19147223 */ /* 0x000fe20000000014 */
[----:B------:R-:W-:Y:S02]  /*28a0*/  PRMT R19, R3, 0x7610, R19 ;  /* 0x0000761003137816 */ /* 0x000fe40000000013 */
[----:B------:R-:W-:Y:S01]  /*28b0*/  IMAD.X R9, R15, 0x1, R9, P3 ;  /* 0x000000010f097824 */ /* 0x000fe200018e0609 */
[----:B------:R-:W-:Y:S02]  /*28c0*/  LEA R12, P3, R8, R60, 0x1 ;  /* 0x0000003c080c7211 */ /* 0x000fe400078608ff */
[----:B------:R-:W-:-:S02]  /*28d0*/  F2FP.F16.F32.PACK_AB R20, RZ, R20 ;  /* 0x00000014ff14723e */ /* 0x000fc400000000ff */
[----:B------:R-:W-:-:S03]  /*28e0*/  LEA.HI.X R13, R8, R61, R9, 0x1, P3 ;  /* 0x0000003d080d7211 */ /* 0x000fc600018f0c09 */
[----:B------:R2:W-:Y:S04]  /*28f0*/  @P2 STG.E.U16 desc[UR36][R4.64+0x2], R20 ;  /* 0x0000021404002986 */ /* 0x0005e8000c101524 */
[----:B------:R-:W3:Y:S01]  /*2900*/  @P1 LDG.E.LTC128B.U16 R19, desc[UR36][R12.64] ;  /* 0x000000240c131981 */ /* 0x000ee2000c1e1520 */
[----:B------:R-:W-:Y:S01]  /*2910*/  IADD3 R14, P2, P3, R46, R14, R10 ;  /* 0x0000000e2e0e7210 */ /* 0x000fe20007b5e00a */
[----:B------:R-:W-:Y:S01]  /*2920*/  BSSY B1, `(.L_x_41) ;  /* 0x0000011000017945 */ /* 0x000fe20003800000 */
[----:B------:R-:W-:Y:S02]  /*2930*/  ISETP.GT.AND P0, PT, R0, 0x8, P0 ;  /* 0x000000080000780c */ /* 0x000fe40000704270 */
[----:B------:R-:W-:Y:S02]  /*2940*/  IADD3.X R15, R47, R15, R11, P2, P3 ;  /* 0x0000000f2f0f7210 */ /* 0x000fe400017e640b */
[----:B------:R-:W-:-:S02]  /*2950*/  SHF.L.U64.HI R11, R54, 0x4, R55 ;  /* 0x00000004360b7819 */ /* 0x000fc40000010237 */
[----:B------:R-:W-:Y:S01]  /*2960*/  LEA R10, P2, R54, R4, 0x4 ;  /* 0x00000004360a7211 */ /* 0x000fe200078420ff */
[----:B------:R-:W-:-:S04]  /*2970*/  IMAD.WIDE.U32 R14, R17, R56, R14 ;  /* 0x00000038110e7225 */ /* 0x000fc800078e000e */
[----:B------:R-:W-:Y:S02]  /*2980*/  IMAD.X R11, R11, 0x1, R5, P2 ;  /* 0x000000010b0b7824 */ /* 0x000fe400010e0605 */
[----:B------:R-:W-:Y:S02]  /*2990*/  IMAD.IADD R9, R21, 0x1, R15 ;  /* 0x0000000115097824 */ /* 0x000fe400078e020f */
[----:B---3--:R-:W-:-:S05]  /*29a0*/  HADD2.F32 R8, -RZ, R19.H0_H0 ;  /* 0x20000013ff087230 */ /* 0x008fca0000004100 */
[----:B------:R-:W-:Y:S01]  /*29b0*/  FMUL R3, R8, R43 ;  /* 0x0000002b08037220 */ /* 0x000fe20000400000 */
[----:B------:R-:W-:-:S03]  /*29c0*/  LEA R8, P3, R14, R60, 0x1 ;  /* 0x0000003c0e087211 */ /* 0x000fc600078608ff */
[----:B------:R-:W-:Y:S01]  /*29d0*/  FFMA R3, R26, R42, R3 ;  /* 0x0000002a1a037223 */ /* 0x000fe20000000003 */
[----:B------:R-:W-:-:S04]  /*29e0*/  LEA.HI.X R9, R14, R61, R9, 0x1, P3 ;  /* 0x0000003d0e097211 */ /* 0x000fc800018f0c09 */
[----:B------:R-:W-:-:S05]  /*29f0*/  F2FP.F16.F32.PACK_AB R3, RZ, R3 ;  /* 0x00000003ff03723e */ /* 0x000fca00000000ff */
[----:B------:R2:W-:Y:S01]  /*2a00*/  @P1 STG.E.U16 desc[UR36][R10.64], R3 ;  /* 0x000000030a001986 */ /* 0x0005e2000c101524 */
[----:B------:R-:W-:Y:S05]  /*2a10*/  @!P0 BRA `(.L_x_42) ;  /* 0x0000000000048947 */ /* 0x000fea0003800000 */
[----:B------:R3:W5:Y:S02]  /*2a20*/  LDG.E.LTC128B.U16 R19, desc[UR36][R8.64+0x2] ;  /* 0x0000022408137981 */ /* 0x000764000c1e1520 */
.L_x_42:
[----:B------:R-:W-:Y:S05]  /*2a30*/  BSYNC B1 ;  /* 0x0000000000017941 */ /* 0x000fea0003800000 */
.L_x_41:
[----:B-----5:R-:W-:Y:S01]  /*2a40*/  HADD2.F32 R12, -RZ, R19.H0_H0 ;  /* 0x20000013ff0c7230 */ /* 0x020fe20000004100 */
[----:B------:R-:W-:Y:S01]  /*2a50*/  ISETP.GT.AND P1, PT, R22, 0x8, PT ;  /* 0x000000081600780c */ /* 0x000fe20003f24270 */
[----:B------:R-:W-:Y:S03]  /*2a60*/  BSSY B1, `(.L_x_43) ;  /* 0x0000008000017945 */ /* 0x000fe60003800000 */
[----:B------:R-:W-:Y:S01]  /*2a70*/  FMUL R12, R12, R43 ;  /* 0x0000002b0c0c7220 */ /* 0x000fe20000400000 */
[----:B------:R-:W-:-:S03]  /*2a80*/  ISETP.GT.AND P2, PT, R0, RZ, P1 ;  /* 0x000000ff0000720c */ /* 0x000fc60000f44270 */
[----:B------:R-:W-:-:S05]  /*2a90*/  FFMA R12, R27, R42, R12 ;  /* 0x0000002a1b0c7223 */ /* 0x000fca000000000c */
[----:B------:R-:W-:-:S05]  /*2aa0*/  F2FP.F16.F32.PACK_AB R12, RZ, R12 ;  /* 0x0000000cff0c723e */ /* 0x000fca00000000ff */
[----:B------:R4:W-:Y:S01]  /*2ab0*/  @P0 STG.E.U16 desc[UR36][R10.64+0x2], R12 ;  /* 0x0000020c0a000986 */ /* 0x0009e2000c101524 */
[----:B------:R-:W-:Y:S05]  /*2ac0*/  @!P2 BRA `(.L_x_44) ;  /* 0x000000000004a947 */ /* 0x000fea0003800000 */
[----:B------:R0:W5:Y:S02]  /*2ad0*/  LDG.E.LTC128B.U16 R19, desc[UR36][R6.64+0x10] ;  /* 0x0000102406137981 */ /* 0x000164000c1e1520 */
.L_x_44:
[----:B------:R-:W-:Y:S05]  /*2ae0*/  BSYNC B1 ;  /* 0x0000000000017941 */ /* 0x000fea0003800000 */
.L_x_43:
[----:B----45:R-:W-:Y:S01]  /*2af0*/  HADD2.F32 R12, -RZ, R19.H0_H0 ;  /* 0x20000013ff0c7230 */ /* 0x030fe20000004100 */
[----:B------:R-:W-:Y:S01]  /*2b00*/  ISETP.GT.AND P0, PT, R22, 0x9, PT ;  /* 0x000000091600780c */ /* 0x000fe20003f04270 */
[----:B------:R-:W-:Y:S03]  /*2b10*/  BSSY B1, `(.L_x_45) ;  /* 0x0000008000017945 */ /* 0x000fe60003800000 */
[----:B--2---:R-:W-:Y:S01]  /*2b20*/  FMUL R3, R12, R43 ;  /* 0x0000002b0c037220 */ /* 0x004fe20000400000 */
[----:B------:R-:W-:-:S03]  /*2b30*/  ISETP.GT.AND P3, PT, R0, RZ, P0 ;  /* 0x000000ff0000720c */ /* 0x000fc60000764270 */
[----:B------:R-:W-:-:S05]  /*2b40*/  FFMA R3, R28, R42, R3 ;  /* 0x0000002a1c037223 */ /* 0x000fca0000000003 */
[----:B------:R-:W-:-:S05]  /*2b50*/  F2FP.F16.F32.PACK_AB R3, RZ, R3 ;  /* 0x00000003ff03723e */ /* 0x000fca00000000ff */
[----:B------:R2:W-:Y:S01]  /*2b60*/  @P2 STG.E.U16 desc[UR36][R4.64+0x10], R3 ;  /* 0x0000100304002986 */ /* 0x0005e2000c101524 */
[----:B------:R-:W-:Y:S05]  /*2b70*/  @!P3 BRA `(.L_x_46) ;  /* 0x000000000004b947 */ /* 0x000fea0003800000 */
[----:B------:R4:W5:Y:S02]  /*2b80*/  LDG.E.LTC128B.U16 R19, desc[UR36][R6.64+0x12] ;  /* 0x0000122406137981 */ /* 0x000964000c1e1520 */
.L_x_46:
[----:B------:R-:W-:Y:S05]  /*2b90*/  BSYNC B1 ;  /* 0x0000000000017941 */ /* 0x000fea0003800000 */
.L_x_45:
[----:B-----5:R-:W-:Y:S01]  /*2ba0*/  HADD2.F32 R12, -RZ, R19.H0_H0 ;  /* 0x20000013ff0c7230 */ /* 0x020fe20000004100 */
[----:B------:R-:W-:Y:S01]  /*2bb0*/  ISETP.GT.AND P1, PT, R0, 0x8, P1 ;  /* 0x000000080000780c */ /* 0x000fe20000f24270 */
[----:B------:R-:W-:Y:S03]  /*2bc0*/  BSSY B1, `(.L_x_47) ;  /* 0x0000007000017945 */ /* 0x000fe60003800000 */
[----:B------:R-:W-:-:S04]  /*2bd0*/  FMUL R12, R12, R43 ;  /* 0x0000002b0c0c7220 */ /* 0x000fc80000400000 */
[----:B------:R-:W-:-:S05]  /*2be0*/  FFMA R12, R29, R42, R12 ;  /* 0x0000002a1d0c7223 */ /* 0x000fca000000000c */
[----:B------:R-:W-:-:S05]  /*2bf0*/  F2FP.F16.F32.PACK_AB R12, RZ, R12 ;  /* 0x0000000cff0c723e */ /* 0x000fca00000000ff */
[----:B------:R0:W-:Y:S01]  /*2c00*/  @P3 STG.E.U16 desc[UR36][R4.64+0x12], R12 ;  /* 0x0000120c04003986 */ /* 0x0001e2000c101524 */
[----:B------:R-:W-:Y:S05]  /*2c10*/  @!P1 BRA `(.L_x_48) ;  /* 0x0000000000049947 */ /* 0x000fea0003800000 */
[----:B------:R0:W5:Y:S02]  /*2c20*/  LDG.E.LTC128B.U16 R19, desc[UR36][R8.64+0x10] ;  /* 0x0000102408137981 */ /* 0x000164000c1e1520 */
.L_x_48:
[----:B------:R-:W-:Y:S05]  /*2c30*/  BSYNC B1 ;  /* 0x0000000000017941 */ /* 0x000fea0003800000 */
.L_x_47:
[----:B0----5:R-:W-:Y:S01]  /*2c40*/  HADD2.F32 R12, -RZ, R19.H0_H0 ;  /* 0x20000013ff0c7230 */ /* 0x021fe20000004100 */
[----:B------:R-:W-:Y:S01]  /*2c50*/  ISETP.GT.AND P0, PT, R0, 0x8, P0 ;  /* 0x000000080000780c */ /* 0x000fe20000704270 */
[----:B------:R-:W-:Y:S03]  /*2c60*/  BSSY B1, `(.L_x_49) ;  /* 0x0000007000017945 */ /* 0x000fe60003800000 */
[----:B--2---:R-:W-:-:S04]  /*2c70*/  FMUL R3, R12, R43 ;  /* 0x0000002b0c037220 */ /* 0x004fc80000400000 */
[----:B------:R-:W-:-:S05]  /*2c80*/  FFMA R3, R30, R42, R3 ;  /* 0x0000002a1e037223 */ /* 0x000fca0000000003 */
[----:B------:R-:W-:-:S05]  /*2c90*/  F2FP.F16.F32.PACK_AB R3, RZ, R3 ;  /* 0x00000003ff03723e */ /* 0x000fca00000000ff */
[----:B------:R0:W-:Y:S01]  /*2ca0*/  @P1 STG.E.U16 desc[UR36][R10.64+0x10], R3 ;  /* 0x000010030a001986 */ /* 0x0001e2000c101524 */
[----:B------:R-:W-:Y:S05]  /*2cb0*/  @!P0 BRA `(.L_x_50) ;  /* 0x0000000000048947 */ /* 0x000fea0003800000 */
[----:B------:R2:W5:Y:S02]  /*2cc0*/  LDG.E.LTC128B.U16 R19, desc[UR36][R8.64+0x12] ;  /* 0x0000122408137981 */ /* 0x000564000c1e1520 */
.L_x_50:
[----:B------:R-:W-:Y:S05]  /*2cd0*/  BSYNC B1 ;  /* 0x0000000000017941 */ /* 0x000fea0003800000 */
.L_x_49:
        /* <DEDUP_REMOVED lines=10> */
.L_x_52:
[----:B------:R-:W-:Y:S05]  /*2d80*/  BSYNC B1 ;  /* 0x0000000000017941 */ /* 0x000fea0003800000 */
.L_x_51:
[----:B0----5:R-:W-:Y:S01]  /*2d90*/  HADD2.F32 R12, -RZ, R19.H0_H0 ;  /* 0x20000013ff0c7230 */ /* 0x021fe20000004100 */
        /* <DEDUP_REMOVED lines=9> */
.L_x_54:
[----:B------:R-:W-:Y:S05]  /*2e30*/  BSYNC B1 ;  /* 0x0000000000017941 */ /* 0x000fea0003800000 */
.L_x_53:
        /* <DEDUP_REMOVED lines=9> */
.L_x_56:
[----:B------:R-:W-:Y:S05]  /*2ed0*/  BSYNC B1 ;  /* 0x0000000000017941 */ /* 0x000fea0003800000 */
.L_x_55:
[----:B0----5:R-:W-:Y:S01]  /*2ee0*/  HADD2.F32 R12, -RZ, R19.H0_H0 ;  /* 0x20000013ff0c7230 */ /* 0x021fe20000004100 */
        /* <DEDUP_REMOVED lines=8> */
.L_x_58:
[----:B------:R-:W-:Y:S05]  /*2f70*/  BSYNC B1 ;  /* 0x0000000000017941 */ /* 0x000fea0003800000 */
.L_x_57:
        /* <DEDUP_REMOVED lines=10> */
.L_x_60:
[----:B------:R-:W-:Y:S05]  /*3020*/  BSYNC B1 ;  /* 0x0000000000017941 */ /* 0x000fea0003800000 */
.L_x_59:
        /* <DEDUP_REMOVED lines=10> */
.L_x_62:
[----:B------:R-:W-:Y:S05]  /*30d0*/  BSYNC B1 ;  /* 0x0000000000017941 */ /* 0x000fea0003800000 */
.L_x_61:
[----:B01--45:R-:W-:Y:S01]  /*30e0*/  HADD2.F32 R6, -RZ, R19.H0_H0 ;  /* 0x20000013ff067230 */ /* 0x033fe20000004100 */
        /* <DEDUP_REMOVED lines=8> */
.L_x_64:
[----:B------:R-:W-:Y:S05]  /*3170*/  BSYNC B1 ;  /* 0x0000000000017941 */ /* 0x000fea0003800000 */
.L_x_63:
[----:B0----5:R-:W-:Y:S01]  /*3180*/  HADD2.F32 R4, -RZ, R19.H0_H0 ;  /* 0x20000013ff047230 */ /* 0x021fe20000004100 */
[----:B------:R-:W-:Y:S01]  /*3190*/  ISETP.GT.AND P0, PT, R0, 0x8, P0 ;  /* 0x000000080000780c */ /* 0x000fe20000704270 */
[----:B------:R-:W-:Y:S01]  /*31a0*/  @P1 IMAD.MOV.U32 R5, RZ, RZ, R11 ;  /* 0x000000ffff051224 */ /* 0x000fe200078e000b */
[----:B------:R-:W-:Y:S02]  /*31b0*/  BSSY B1, `(.L_x_65) ;  /* 0x0000008000017945 */ /* 0x000fe40003800000 */
[----:B------:R-:W-:Y:S01]  /*31c0*/  FMUL R3, R4, R43 ;  /* 0x0000002b04037220 */ /* 0x000fe20000400000 */
[----:B------:R-:W-:-:S03]  /*31d0*/  @P1 IMAD.MOV.U32 R4, RZ, RZ, R10 ;  /* 0x000000ffff041224 */ /* 0x000fc600078e000a */
[----:B------:R-:W-:-:S05]  /*31e0*/  FFMA R3, R38, R42, R3 ;  /* 0x0000002a26037223 */ /* 0x000fca0000000003 */
[----:B------:R-:W-:-:S05]  /*31f0*/  F2FP.F16.F32.PACK_AB R3, RZ, R3 ;  /* 0x00000003ff03723e */ /* 0x000fca00000000ff */
[----:B------:R0:W-:Y:S01]  /*3200*/  @P1 STG.E.U16 desc[UR36][R4.64+0x30], R3 ;  /* 0x0000300304001986 */ /* 0x0001e2000c101524 */
[----:B------:R-:W-:Y:S05]  /*3210*/  @!P0 BRA `(.L_x_66) ;  /* 0x0000000000048947 */ /* 0x000fea0003800000 */
[----:B------:R4:W5:Y:S02]  /*3220*/  LDG.E.LTC128B.U16 R19, desc[UR36][R8.64+0x32] ;  /* 0x0000322408137981 */ /* 0x000964000c1e1520 */
.L_x_66:
[----:B------:R-:W-:Y:S05]  /*3230*/  BSYNC B1 ;  /* 0x0000000000017941 */ /* 0x000fea0003800000 */
.L_x_65:
[----:B------:R-:W-:Y:S05]  /*3240*/  @!P0 BRA `(.L_x_67) ;  /* 0x0000000400508947 */ /* 0x000fea0003800000 */
[----:B-----5:R-:W-:-:S05]  /*3250*/  HADD2.F32 R0, -RZ, R19.H0_H0 ;  /* 0x20000013ff007230 */ /* 0x020fca0000004100 */
[----:B------:R-:W-:-:S04]  /*3260*/  FMUL R0, R0, R43 ;  /* 0x0000002b00007220 */ /* 0x000fc80000400000 */
[----:B------:R-:W-:-:S05]  /*3270*/  FFMA R0, R39, R42, R0 ;  /* 0x0000002a27007223 */ /* 0x000fca0000000000 */
[----:B------:R-:W-:-:S05]  /*3280*/  F2FP.F16.F32.PACK_AB R0, RZ, R0 ;  /* 0x00000000ff00723e */ /* 0x000fca00000000ff */
[----:B------:R0:W-:Y:S01]  /*3290*/  STG.E.U16 desc[UR36][R10.64+0x32], R0 ;  /* 0x000032000a007986 */ /* 0x0001e2000c101524 */
[----:B------:R-:W-:Y:S05]  /*32a0*/  BRA `(.L_x_67) ;  /* 0x0000000400387947 */ /* 0x000fea0003800000 */
.L_x_38:
[----:B------:R-:W-:Y:S01]  /*32b0*/  ISETP.GT.AND P2, PT, R22, 0x1, PT ;  /* 0x000000011600780c */ /* 0x000fe20003f44270 */
[----:B------:R-:W-:Y:S01]  /*32c0*/  ULDC.64 UR4, c[0x0][0x5c0] ;  /* 0x0001700000047ab9 */ /* 0x000fe20000000a00 */
[-C--:B------:R-:W-:Y:S01]  /*32d0*/  FMUL R24, R24, R42.reuse ;  /* 0x0000002a18187220 */ /* 0x080fe20000400000 */
[----:B------:R-:W-:Y:S01]  /*32e0*/  LEA R4, P4, R20, UR4, 0x1 ;  /* 0x0000000414047c11 */ /* 0x000fe2000f8808ff */
[-C--:B------:R-:W-:Y:S01]  /*32f0*/  FMUL R25, R25, R42.reuse ;  /* 0x0000002a19197220 */ /* 0x080fe20000400000 */
[----:B------:R-:W-:Y:S01]  /*3300*/  ISETP.GT.AND P0, PT, R0, RZ, P2 ;  /* 0x000000ff0000720c */ /* 0x000fe20001704270 */
[----:B------:R-:W-:Y:S01]  /*3310*/  FMUL R26, R26, R42 ;  /* 0x0000002a1a1a7220 */ /* 0x000fe20000400000 */
[----:B------:R-:W-:Y:S01]  /*3320*/  F2FP.F16.F32.PACK_AB R24, RZ, R24 ;  /* 0x00000018ff18723e */ /* 0x000fe200000000ff */
[-C--:B------:R-:W-:Y:S01]  /*3330*/  FMUL R27, R27, R42.reuse ;  /* 0x0000002a1b1b7220 */ /* 0x080fe20000400000 */
[----:B------:R-:W-:Y:S01]  /*3340*/  LEA.HI.X R5, R20, UR5, R53, 0x1, P4 ;  /* 0x0000000514057c11 */ /* 0x000fe2000a0f0c35 */
[-C--:B------:R-:W-:Y:S01]  /*3350*/  FMUL R28, R28, R42.reuse ;  /* 0x0000002a1c1c7220 */ /* 0x080fe20000400000 */
[----:B------:R-:W-:Y:S01]  /*3360*/  ISETP.GT.AND P4, PT, R22, 0x8, PT ;  /* 0x000000081600780c */ /* 0x000fe20003f84270 */
[-C--:B------:R-:W-:Y:S01]  /*3370*/  FMUL R29, R29, R42.reuse ;  /* 0x0000002a1d1d7220 */ /* 0x080fe20000400000 */
[C---:B------:R-:W-:Y:S01]  /*3380*/  ISETP.GT.AND P1, PT, R0.reuse, 0x8, P1 ;  /* 0x000000080000780c */ /* 0x040fe20000f24270 */
[----:B------:R-:W-:Y:S01]  /*3390*/  @P3 STG.E.U16 desc[UR36][R4.64], R24 ;  /* 0x0000001804003986 */ /* 0x000fe2000c101524 */
[----:B------:R-:W-:Y:S01]  /*33a0*/  ISETP.GT.AND P2, PT, R0, 0x8, P2 ;  /* 0x000000080000780c */ /* 0x000fe20001744270 */
[-C--:B------:R-:W-:Y:S01]  /*33b0*/  FMUL R30, R30, R42.reuse ;  /* 0x0000002a1e1e7220 */ /* 0x080fe20000400000 */
[----:B------:R-:W-:Y:S01]  /*33c0*/  F2FP.F16.F32.PACK_AB R25, RZ, R25 ;  /* 0x00000019ff19723e */ /* 0x000fe200000000ff */
[-C--:B------:R-:W-:Y:S01]  /*33d0*/  FMUL R31, R31, R42.reuse ;  /* 0x0000002a1f1f7220 */ /* 0x080fe20000400000 */
[----:B------:R-:W-:Y:S01]  /*33e0*/  ISETP.GT.AND P5, PT, R0, RZ, P4 ;  /* 0x000000ff0000720c */ /* 0x000fe200027a4270 */
[----:B------:R-:W-:Y:S01]  /*33f0*/  FMUL R32, R32, R42 ;  /* 0x0000002a20207220 */ /* 0x000fe20000400000 */
[C---:B------:R-:W-:Y:S01]  /*3400*/  SHF.L.U64.HI R55, R54.reuse, 0x4, R55 ;  /* 0x0000000436377819 */ /* 0x040fe20000010237 */
[----:B------:R-:W-:Y:S01]  /*3410*/  @P0 STG.E.U16 desc[UR36][R4.64+0x2], R25 ;  /* 0x0000021904000986 */ /* 0x000fe2000c101524 */
[----:B------:R-:W-:Y:S01]  /*3420*/  LEA R6, P3, R54, R4, 0x4 ;  /* 0x0000000436067211 */ /* 0x000fe200078620ff */
[----:B------:R-:W-:Y:S01]  /*3430*/  FMUL R33, R33, R42 ;  /* 0x0000002a21217220 */ /* 0x000fe20000400000 */
[----:B------:R-:W-:Y:S01]  /*3440*/  F2FP.F16.F32.PACK_AB R26, RZ, R26 ;  /* 0x0000001aff1a723e */ /* 0x000fe200000000ff */
[-C--:B------:R-:W-:Y:S01]  /*3450*/  FMUL R34, R34, R42.reuse ;  /* 0x0000002a22227220 */ /* 0x080fe20000400000 */
[----:B------:R-:W-:Y:S01]  /*3460*/  ISETP.GT.AND P0, PT, R22, 0x9, PT ;  /* 0x000000091600780c */ /* 0x000fe20003f04270 */
[----:B------:R-:W-:Y:S01]  /*3470*/  IMAD.X R7, R55, 0x1, R5, P3 ;  /* 0x0000000137077824 */ /* 0x000fe200018e0605 */
[----:B------:R-:W-:Y:S01]  /*3480*/  F2FP.F16.F32.PACK_AB R27, RZ, R27 ;  /* 0x0000001bff1b723e */ /* 0x000fe200000000ff */
[----:B------:R-:W-:Y:S01]  /*3490*/  FMUL R35, R35, R42 ;  /* 0x0000002a23237220 */ /* 0x000fe20000400000 */
[----:B------:R-:W-:Y:S01]  /*34a0*/  F2FP.F16.F32.PACK_AB R28, RZ, R28 ;  /* 0x0000001cff1c723e */ /* 0x000fe200000000ff */
[-C--:B------:R-:W-:Y:S01]  /*34b0*/  FMUL R36, R36, R42.reuse ;  /* 0x0000002a24247220 */ /* 0x080fe20000400000 */
[C---:B------:R-:W-:Y:S01]  /*34c0*/  ISETP.GT.AND P3, PT, R0.reuse, RZ, P0 ;  /* 0x000000ff0000720c */ /* 0x040fe20000764270 */
[----:B------:R-:W-:Y:S01]  /*34d0*/  @P1 STG.E.U16 desc[UR36][R6.64], R26 ;  /* 0x0000001a06001986 */ /* 0x000fe2000c101524 */
[----:B------:R-:W-:Y:S01]  /*34e0*/  ISETP.GT.AND P4, PT, R0, 0x8, P4 ;  /* 0x000000080000780c */ /* 0x000fe20002784270 */
[----:B------:R-:W-:Y:S01]  /*34f0*/  FMUL R37, R37, R42 ;  /* 0x0000002a25257220 */ /* 0x000fe20000400000 */
[----:B------:R-:W-:Y:S01]  /*3500*/  F2FP.F16.F32.PACK_AB R29, RZ, R29 ;  /* 0x0000001dff1d723e */ /* 0x000fe200000000ff */
[----:B------:R-:W-:Y:S01]  /*3510*/  @P2 STG.E.U16 desc[UR36][R6.64+0x2], R27 ;  /* 0x0000021b06002986 */ /* 0x000fe2000c101524 */
[----:B------:R-:W-:Y:S01]  /*3520*/  F2FP.F16.F32.PACK_AB R30, RZ, R30 ;  /* 0x0000001eff1e723e */ /* 0x000fe200000000ff */
[-C--:B------:R-:W-:Y:S01]  /*3530*/  FMUL R38, R38, R42.reuse ;  /* 0x0000002a26267220 */ /* 0x080fe20000400000 */
[----:B------:R-:W-:Y:S01]  /*3540*/  F2FP.F16.F32.PACK_AB R31, RZ, R31 ;  /* 0x0000001fff1f723e */ /* 0x000fe200000000ff */
[----:B------:R-:W-:Y:S01]  /*3550*/  @P5 STG.E.U16 desc[UR36][R4.64+0x10], R28 ;  /* 0x0000101c04005986 */ /* 0x000fe2000c101524 */
[----:B------:R-:W-:Y:S01]  /*3560*/  ISETP.GT.AND P5, PT, R0, 0x8, P0 ;  /* 0x000000080000780c */ /* 0x000fe200007a4270 */
[----:B------:R-:W-:Y:S01]  /*3570*/  FMUL R39, R39, R42 ;  /* 0x0000002a27277220 */ /* 0x000fe20000400000 */
[C---:B------:R-:W-:Y:S01]  /*3580*/  ISETP.GT.AND P2, PT, R22.reuse, 0x11, PT ;  /* 0x000000111600780c */ /* 0x040fe20003f44270 */
[----:B------:R-:W-:Y:S01]  /*3590*/  @P3 STG.E.U16 desc[UR36][R4.64+0x12], R29 ;  /* 0x0000121d04003986 */ /* 0x000fe2000c101524 */
[----:B------:R-:W-:-:S02]  /*35a0*/  ISETP.GT.AND P3, PT, R22, 0x10, PT ;  /* 0x000000101600780c */ /* 0x000fc40003f64270 */
[----:B------:R-:W-:Y:S01]  /*35b0*/  F2FP.F16.F32.PACK_AB R32, RZ, R32 ;  /* 0x00000020ff20723e */ /* 0x000fe200000000ff */
[----:B------:R-:W-:Y:S01]  /*35c0*/  @P4 STG.E.U16 desc[UR36][R6.64+0x10], R30 ;  /* 0x0000101e06004986 */ /* 0x000fe2000c101524 */
[----:B------:R-:W-:Y:S02]  /*35d0*/  ISETP.GT.AND P4, PT, R0, RZ, P2 ;  /* 0x000000ff0000720c */ /* 0x000fe40001784270 */
[----:B------:R-:W-:Y:S02]  /*35e0*/  F2FP.F16.F32.PACK_AB R33, RZ, R33 ;  /* 0x00000021ff21723e */ /* 0x000fe400000000ff */
[----:B------:R-:W-:Y:S01]  /*35f0*/  ISETP.GT.AND P1, PT, R22, 0x18, PT ;  /* 0x000000181600780c */ /* 0x000fe20003f24270 */
[----:B------:R-:W-:Y:S01]  /*3600*/  @P5 STG.E.U16 desc[UR36][R6.64+0x12], R31 ;  /* 0x0000121f06005986 */ /* 0x000fe2000c101524 */
[----:B------:R-:W-:Y:S02]  /*3610*/  ISETP.GT.AND P5, PT, R0, RZ, P3 ;  /* 0x000000ff0000720c */ /* 0x000fe40001fa4270 */
[----:B------:R-:W-:-:S02]  /*3620*/  ISETP.GT.AND P0, PT, R22, 0x19, PT ;  /* 0x000000191600780c */ /* 0x000fc40003f04270 */
[C---:B------:R-:W-:Y:S02]  /*3630*/  ISETP.GT.AND P3, PT, R0.reuse, 0x8, P3 ;  /* 0x000000080000780c */ /* 0x040fe40001f64270 */
[C---:B------:R-:W-:Y:S02]  /*3640*/  ISETP.GT.AND P2, PT, R0.reuse, 0x8, P2 ;  /* 0x000000080000780c */ /* 0x040fe40001744270 */
[----:B------:R-:W-:Y:S02]  /*3650*/  F2FP.F16.F32.PACK_AB R34, RZ, R34 ;  /* 0x00000022ff22723e */ /* 0x000fe400000000ff */
[----:B------:R-:W-:Y:S02]  /*3660*/  F2FP.F16.F32.PACK_AB R35, RZ, R35 ;  /* 0x00000023ff23723e */ /* 0x000fe400000000ff */
[----:B------:R-:W-:Y:S01]  /*3670*/  F2FP.F16.F32.PACK_AB R36, RZ, R36 ;  /* 0x00000024ff24723e */ /* 0x000fe200000000ff */
[----:B------:R-:W-:Y:S01]  /*3680*/  @P5 STG.E.U16 desc[UR36][R4.64+0x20], R32 ;  /* 0x0000202004005986 */ /* 0x000fe2000c101524 */
[----:B------:R-:W-:-:S02]  /*3690*/  ISETP.GT.AND P5, PT, R0, RZ, P0 ;  /* 0x000000ff0000720c */ /* 0x000fc400007a4270 */
[C---:B------:R-:W-:Y:S01]  /*36a0*/  ISETP.GT.AND P0, PT, R0.reuse, 0x8, P0 ;  /* 0x000000080000780c */ /* 0x040fe20000704270 */
[----:B------:R-:W-:Y:S01]  /*36b0*/  @P4 STG.E.U16 desc[UR36][R4.64+0x22], R33 ;  /* 0x0000222104004986 */ /* 0x000fe2000c101524 */
[C---:B------:R-:W-:Y:S02]  /*36c0*/  ISETP.GT.AND P4, PT, R0.reuse, RZ, P1 ;  /* 0x000000ff0000720c */ /* 0x040fe40000f84270 */
[----:B------:R-:W-:Y:S01]  /*36d0*/  ISETP.GT.AND P1, PT, R0, 0x8, P1 ;  /* 0x000000080000780c */ /* 0x000fe20000f24270 */
[----:B------:R-:W-:Y:S01]  /*36e0*/  @P3 STG.E.U16 desc[UR36][R6.64+0x20], R34 ;  /* 0x0000202206003986 */ /* 0x000fe2000c101524 */
[----:B------:R-:W-:Y:S02]  /*36f0*/  F2FP.F16.F32.PACK_AB R37, RZ, R37 ;  /* 0x00000025ff25723e */ /* 0x000fe400000000ff */
[----:B------:R-:W-:Y:S01]  /*3700*/  F2FP.F16.F32.PACK_AB R38, RZ, R38 ;  /* 0x00000026ff26723e */ /* 0x000fe200000000ff */
[----:B------:R-:W-:Y:S01]  /*3710*/  @P2 STG.E.U16 desc[UR36][R6.64+0x22], R35 ;  /* 0x0000222306002986 */ /* 0x000fe2000c101524 */
[----:B------:R-:W-:-:S05]  /*3720*/  F2FP.F16.F32.PACK_AB R39, RZ, R39 ;  /* 0x00000027ff27723e */ /* 0x000fca00000000ff */
[----:B------:R-:W-:Y:S04]  /*3730*/  @P4 STG.E.U16 desc[UR36][R4.64+0x30], R36 ;  /* 0x0000302404004986 */ /* 0x000fe8000c101524 */
[----:B------:R0:W-:Y:S02]  /*3740*/  @P5 STG.E.U16 desc[UR36][R4.64+0x32], R37 ;  /* 0x0000322504005986 */ /* 0x0001e4000c101524 */
[----:B0-----:R-:W-:Y:S02]  /*3750*/  @P1 IMAD.MOV.U32 R4, RZ, RZ, R6 ;  /* 0x000000ffff041224 */ /* 0x001fe400078e0006 */
[----:B------:R-:W-:-:S05]  /*3760*/  @P1 IMAD.MOV.U32 R5, RZ, RZ, R7 ;  /* 0x000000ffff051224 */ /* 0x000fca00078e0007 */
[----:B------:R0:W-:Y:S04]  /*3770*/  @P1 STG.E.U16 desc[UR36][R4.64+0x30], R38 ;  /* 0x0000302604001986 */ /* 0x0001e8000c101524 */
[----:B------:R0:W-:Y:S02]  /*3780*/  @P0 STG.E.U16 desc[UR36][R6.64+0x32], R39 ;  /* 0x0000322706000986 */ /* 0x0001e4000c101524 */
.L_x_67:
[----:B------:R-:W-:Y:S05]  /*3790*/  BSYNC B0 ;  /* 0x0000000000007941 */ /* 0x000fea0003800000 */
.L_x_37:
[----:B0-----:R-:W2:Y:S01]  /*37a0*/  LDL.64 R4, [R1] ;  /* 0x0000000001047983 */ /* 0x001ea20000100a00 */
[----:B------:R-:W-:Y:S01]  /*37b0*/  ULDC.64 UR4, c[0x0][0x650] ;  /* 0x0001940000047ab9 */ /* 0x000fe20000000a00 */
[----:B------:R-:W-:Y:S02]  /*37c0*/  IMAD.U32 R0, RZ, RZ, UR44 ;  /* 0x0000002cff007e24 */ /* 0x000fe4000f8e00ff */
[----:B-----5:R-:W-:Y:S02]  /*37d0*/  IMAD.MOV.U32 R19, RZ, RZ, -0x1 ;  /* 0xffffffffff137424 */ /* 0x020fe400078e00ff */
[----:B------:R0:W-:Y:S01]  /*37e0*/  SYNCS.ARRIVE.TRANS64.A1T0 RZ, [R0+UR48], RZ ;  /* 0x000000ff00ff79a7 */ /* 0x0001e20008100030 */
[----:B------:R-:W-:Y:S02]  /*37f0*/  IMAD.MOV.U32 R22, RZ, RZ, -0x1 ;  /* 0xffffffffff167424 */ /* 0x000fe400078e00ff */
[----:B------:R-:W-:Y:S01]  /*3800*/  IMAD.MOV.U32 R17, RZ, RZ, -0x1 ;  /* 0xffffffffff117424 */ /* 0x000fe200078e00ff */
[----:B0-----:R-:W-:-:S02]  /*3810*/  PRMT R0, RZ, 0x7610, R0 ;  /* 0x00007610ff007816 */ /* 0x001fc40000000000 */
[----:B--2---:R-:W-:-:S05]  /*3820*/  LEA R18, P0, R4, R18, 0x1 ;  /* 0x0000001204127211 */ /* 0x004fca00078008ff */
[----:B------:R-:W-:Y:S01]  /*3830*/  IMAD.X R2, R2, 0x1, R49, P0 ;  /* 0x0000000102027824 */ /* 0x000fe200000e0631 */
[----:B------:R-:W-:-:S04]  /*3840*/  ISETP.GE.U32.AND P0, PT, R18, UR4, PT ;  /* 0x0000000412007c0c */ /* 0x000fc8000bf06070 */
[----:B------:R-:W-:-:S13]  /*3850*/  ISETP.GE.U32.AND.EX P0, PT, R2, UR5, PT, P0 ;  /* 0x0000000502007c0c */ /* 0x000fda000bf06100 */
[----:B------:R-:W-:Y:S05]  /*3860*/  @P0 BRA `(.L_x_68) ;  /* 0x0000000400680947 */ /* 0x000fea0003800000 */
[----:B------:R-:W0:Y:S01]  /*3870*/  S2R R12, SR_CTAID.X ;  /* 0x00000000000c7919 */ /* 0x000e220000002500 */
[----:B------:R-:W2:Y:S01]  /*3880*/  LDC.64 R10, c[0x0][0x628] ;  /* 0x00018a00ff0a7b82 */ /* 0x000ea20000000a00 */
[----:B------:R-:W-:Y:S01]  /*3890*/  ULDC UR4, c[0x0][0x150] ;  /* 0x0000540000047ab9 */ /* 0x000fe20000000800 */
[----:B-1-34-:R-:W-:Y:S01]  /*38a0*/  IMAD.MOV.U32 R8, RZ, RZ, R18 ;  /* 0x000000ffff087224 */ /* 0x01afe200078e0012 */
[----:B------:R-:W1:Y:S01]  /*38b0*/  S2R R20, SR_CTAID.Y ;  /* 0x0000000000147919 */ /* 0x000e620000002600 */
[----:B------:R-:W-:-:S04]  /*38c0*/  IMAD.MOV.U32 R9, RZ, RZ, R2 ;  /* 0x000000ffff097224 */ /* 0x000fc800078e0002 */
[----:B------:R-:W3:Y:S08]  /*38d0*/  LDC R21, c[0x0][0x144] ;  /* 0x00005100ff157b82 */ /* 0x000ef00000000800 */
[----:B------:R-:W4:Y:S08]  /*38e0*/  LDC R0, c[0x0][0x630] ;  /* 0x00018c00ff007b82 */ /* 0x000f300000000800 */
[----:B------:R-:W1:Y:S01]  /*38f0*/  LDC.64 R14, c[0x0][0x620] ;  /* 0x00018800ff0e7b82 */ /* 0x000e620000000a00 */
[----:B--2---:R-:W-:-:S04]  /*3900*/  ISETP.NE.U32.AND P0, PT, R10, RZ, PT ;  /* 0x000000ff0a00720c */ /* 0x004fc80003f05070 */
[----:B------:R-:W-:Y:S02]  /*3910*/  ISETP.NE.AND.EX P0, PT, R11, RZ, PT, P0 ;  /* 0x000000ff0b00720c */ /* 0x000fe40003f05300 */
[----:B0-----:R-:W-:-:S05]  /*3920*/  I2FP.F32.U32 R3, R12 ;  /* 0x0000000c00037245 */ /* 0x001fca0000201000 */
[----:B------:R-:W-:-:S04]  /*3930*/  FMUL R3, R3, UR4 ;  /* 0x0000000403037c20 */ /* 0x000fc80008400000 */
[----:B------:R0:W2:Y:S02]  /*3940*/  F2I.U32.TRUNC.NTZ R19, R3 ;  /* 0x0000000300137305 */ /* 0x0000a4000020f000 */
[----:B---34-:R-:W-:Y:S05]  /*3950*/  @!P0 BRA `(.L_x_69) ;  /* 0x0000000000288947 */ /* 0x018fea0003800000 */
        /* <DEDUP_REMOVED lines=10> */
.L_x_69:
[----:B------:R-:W3:Y:S01]  /*3a00*/  LDC.64 R26, c[0x0][0x640] ;  /* 0x00019000ff1a7b82 */ /* 0x000ee20000000a00 */
[-C--:B------:R-:W-:Y:S01]  /*3a10*/  SHF.R.U64 R17, R8, R0.reuse, R9 ;  /* 0x0000000008117219 */ /* 0x080fe20000001209 */
[----:B--2---:R-:W-:Y:S01]  /*3a20*/  IMAD.MOV R7, RZ, RZ, -R19 ;  /* 0x000000ffff077224 */ /* 0x004fe200078e0a13 */
[----:B------:R-:W-:Y:S01]  /*3a30*/  SHF.R.U32.HI R0, RZ, R0, R9 ;  /* 0x00000000ff007219 */ /* 0x000fe20000011609 */
[----:B------:R-:W-:Y:S01]  /*3a40*/  IMAD.MOV.U32 R19, RZ, RZ, R2 ;  /* 0x000000ffff137224 */ /* 0x000fe200078e0002 */
[----:B0-----:R-:W-:Y:S01]  /*3a50*/  IADD3 R3, P0, RZ, -R17, RZ ;  /* 0x80000011ff037210 */ /* 0x001fe20007f1e0ff */
[----:B------:R-:W-:Y:S01]  /*3a60*/  IMAD R22, R21, R7, R12 ;  /* 0x0000000715167224 */ /* 0x000fe200078e020c */
[----:B------:R-:W-:Y:S01]  /*3a70*/  ULDC UR4, c[0x0][0x154] ;  /* 0x0000550000047ab9 */ /* 0x000fe20000000800 */
[----:B------:R-:W0:Y:S01]  /*3a80*/  LDC R6, c[0x0][0x618] ;  /* 0x00018600ff067b82 */ /* 0x000e220000000800 */
[----:B------:R-:W-:Y:S02]  /*3a90*/  IMAD.MOV.U32 R7, RZ, RZ, 0x1 ;  /* 0x00000001ff077424 */ /* 0x000fe400078e00ff */
[----:B------:R-:W-:-:S04]  /*3aa0*/  IMAD.X R5, RZ, RZ, ~R0, P0 ;  /* 0x000000ffff057224 */ /* 0x000fc800000e0e00 */
[-C--:B-1----:R-:W-:Y:S01]  /*3ab0*/  IMAD R0, R5, R14.reuse, RZ ;  /* 0x0000000e05007224 */ /* 0x082fe200078e02ff */
[----:B------:R-:W1:Y:S01]  /*3ac0*/  LDC R8, c[0x0][0x608] ;  /* 0x00018200ff087b82 */ /* 0x000e620000000800 */
[----:B------:R-:W-:-:S04]  /*3ad0*/  IMAD.WIDE.U32 R4, R3, R14, R18 ;  /* 0x0000000e03047225 */ /* 0x000fc800078e0012 */
[----:B------:R-:W-:Y:S01]  /*3ae0*/  IMAD R3, R3, R15, R0 ;  /* 0x0000000f03037224 */ /* 0x000fe200078e0200 */
[----:B------:R-:W-:Y:S02]  /*3af0*/  I2FP.F32.U32 R0, R20 ;  /* 0x0000001400007245 */ /* 0x000fe40000201000 */
[----:B------:R-:W2:Y:S01]  /*3b00*/  LDC R24, c[0x0][0x658] ;  /* 0x00019600ff187b82 */ /* 0x000ea20000000800 */
[----:B------:R-:W-:Y:S01]  /*3b10*/  IMAD.IADD R3, R5, 0x1, R3 ;  /* 0x0000000105037824 */ /* 0x000fe200078e0203 */
[----:B---3--:R-:W-:Y:S01]  /*3b20*/  ISETP.NE.U32.AND P0, PT, R26, RZ, PT ;  /* 0x000000ff1a00720c */ /* 0x008fe20003f05070 */
[----:B------:R-:W-:Y:S01]  /*3b30*/  FMUL R0, R0, UR4 ;  /* 0x0000000400007c20 */ /* 0x000fe20008400000 */
[----:B------:R-:W-:Y:S02]  /*3b40*/  IMAD.MOV.U32 R5, RZ, RZ, -0x1 ;  /* 0xffffffffff057424 */ /* 0x000fe400078e00ff */
[----:B------:R-:W-:Y:S01]  /*3b50*/  ISETP.NE.AND.EX P0, PT, R27, RZ, PT, P0 ;  /* 0x000000ff1b00720c */ /* 0x000fe20003f05300 */
[----:B------:R3:W4:Y:S01]  /*3b60*/  F2I.U32.TRUNC.NTZ R13, R0 ;  /* 0x00000000000d7305 */ /* 0x000722000020f000 */
[----:B------:R-:W3:Y:S01]  /*3b70*/  LDC R15, c[0x0][0x148] ;  /* 0x00005200ff0f7b82 */ /* 0x000ee20000000800 */
[----:B0-----:R-:W-:-:S02]  /*3b80*/  SHF.R.U64 R12, R4, R6, R3 ;  /* 0x00000006040c7219 */ /* 0x001fc40000001203 */
[----:B------:R-:W-:-:S05]  /*3b90*/  SHF.R.U32.HI R3, RZ, R6, R3 ;  /* 0x00000006ff037219 */ /* 0x000fca0000011603 */
[----:B------:R-:W0:Y:S01]  /*3ba0*/  LDC R21, c[0x0][0x600] ;  /* 0x00018000ff157b82 */ /* 0x000e220000000800 */
[-CC-:B-1----:R-:W-:Y:S02]  /*3bb0*/  SHF.R.U64 R10, R12, R8.reuse, R3.reuse ;  /* 0x000000080c0a7219 */ /* 0x182fe40000001203 */
[----:B------:R-:W-:-:S05]  /*3bc0*/  SHF.R.U32.HI R3, RZ, R8, R3 ;  /* 0x00000008ff037219 */ /* 0x000fca0000011603 */
[----:B------:R-:W1:Y:S01]  /*3bd0*/  LDC R25, c[0x0][0x648] ;  /* 0x00019200ff197b82 */ /* 0x000e620000000800 */
[-C--:B--2---:R-:W-:Y:S02]  /*3be0*/  SHF.L.U32 R4, R5, R24.reuse, RZ ;  /* 0x0000001805047219 */ /* 0x084fe400000006ff */
[-CC-:B------:R-:W-:Y:S02]  /*3bf0*/  SHF.R.U64 R14, R10, R24.reuse, R3.reuse ;  /* 0x000000180a0e7219 */ /* 0x180fe40000001203 */
[----:B------:R-:W-:Y:S02]  /*3c00*/  SHF.R.U32.HI R5, RZ, R24, R3 ;  /* 0x00000018ff057219 */ /* 0x000fe40000011603 */
[----:B------:R-:W-:Y:S01]  /*3c10*/  LOP3.LUT R19, RZ, R4, RZ, 0x33, !PT ;  /* 0x00000004ff137212 */ /* 0x000fe200078e33ff */
[----:B------:R-:W2:Y:S01]  /*3c20*/  LDC R28, c[0x0][0x638] ;  /* 0x00018e00ff1c7b82 */ /* 0x000ea20000000800 */
[----:B------:R-:W-:Y:S01]  /*3c30*/  SHF.L.U32 R24, R7, R24, RZ ;  /* 0x0000001807187219 */ /* 0x000fe200000006ff */
[----:B------:R-:W-:-:S06]  /*3c40*/  IMAD.MOV.U32 R4, RZ, RZ, R14 ;  /* 0x000000ffff047224 */ /* 0x000fcc00078e000e */
[----:B------:R-:W0:Y:S01]  /*3c50*/  LDC R29, c[0x0][0x610] ;  /* 0x00018400ff1d7b82 */ /* 0x000e220000000800 */
[----:B----4-:R-:W-:Y:S05]  /*3c60*/  @!P0 BRA `(.L_x_70) ;  /* 0x0000000000288947 */ /* 0x010fea0003800000 */
        /* <DEDUP_REMOVED lines=10> */
.L_x_70:
[----:B------:R-:W-:Y:S01]  /*3d10*/  ISETP.NE.AND P0, PT, R23, 0x1, PT ;  /* 0x000000011700780c */ /* 0x000fe20003f05270 */
[----:B------:R-:W-:Y:S01]  /*3d20*/  IMAD.MOV R13, RZ, RZ, -R13 ;  /* 0x000000ffff0d7224 */ /* 0x000fe200078e0a0d */
[----:B-1-3--:R-:W-:Y:S01]  /*3d30*/  SHF.R.U64 R0, R4, R25, R5 ;  /* 0x0000001904007219 */ /* 0x00afe20000001205 */
[----:B0-----:R-:W-:Y:S01]  /*3d40*/  VIADD R5, R21, 0xffffffff ;  /* 0xffffffff15057836 */ /* 0x001fe20000000000 */
[----:B------:R-:W-:-:S03]  /*3d50*/  LOP3.LUT R19, R10, R19, RZ, 0xc0, !PT ;  /* 0x000000130a137212 */ /* 0x000fc600078ec0ff */
[----:B------:R-:W-:Y:S01]  /*3d60*/  IMAD.MOV R3, RZ, RZ, -R0 ;  /* 0x000000ffff037224 */ /* 0x000fe200078e0a00 */
[----:B------:R-:W-:Y:S01]  /*3d70*/  LOP3.LUT R5, R12, R5, RZ, 0xc0, !PT ;  /* 0x000000050c057212 */ /* 0x000fe200078ec0ff */
[----:B------:R-:W-:Y:S02]  /*3d80*/  IMAD R19, R24, R0, R19 ;  /* 0x0000000018137224 */ /* 0x000fe400078e0213 */
[----:B--2---:R-:W-:Y:S02]  /*3d90*/  IMAD R0, R3, R28, R14 ;  /* 0x0000001c03007224 */ /* 0x004fe400078e020e */
[----:B------:R-:W-:Y:S02]  /*3da0*/  @P0 IMAD R22, R15, R13, R20 ;  /* 0x0000000d0f160224 */ /* 0x000fe400078e0214 */
[----:B------:R-:W-:Y:S02]  /*3db0*/  IMAD R4, R0, R21, R5 ;  /* 0x0000001500047224 */ /* 0x000fe400078e0205 */
[----:B------:R-:W-:-:S02]  /*3dc0*/  IMAD R19, R19, R29, R22 ;  /* 0x0000001d13137224 */ /* 0x000fc400078e0216 */
[----:B------:R-:W-:-:S03]  /*3dd0*/  IMAD.MOV.U32 R3, RZ, RZ, 0x1 ;  /* 0x00000001ff037424 */ /* 0x000fc600078e00ff */
[----:B------:R-:W-:Y:S02]  /*3de0*/  SEL R22, R4, R19, !P0 ;  /* 0x0000001304167207 */ /* 0x000fe40004000000 */
[----:B------:R-:W-:Y:S02]  /*3df0*/  PRMT R0, R3, 0x7610, R0 ;  /* 0x0000761003007816 */ /* 0x000fe40000000000 */
[----:B------:R-:W-:-:S07]  /*3e00*/  SEL R19, R19, R4, !P0 ;  /* 0x0000000413137207 */ /* 0x000fce0004000000 */
.L_x_68:
[----:B------:R-:W-:Y:S02]  /*3e10*/  LOP3.LUT P0, RZ, R0, 0xff, RZ, 0xc0, !PT ;  /* 0x000000ff00ff7812 */ /* 0x000fe4000780c0ff */
[----:B------:R-:W-:-:S11]  /*3e20*/  LOP3.LUT R52, R52, 0x1, RZ, 0x3c, !PT ;  /* 0x0000000134347812 */ /* 0x000fd600078e3cff */
[----:B------:R-:W-:Y:S05]  /*3e30*/  @P0 BRA `(.L_x_71) ;  /* 0xffffffd800c00947 */ /* 0x000fea000383ffff */
[----:B------:R-:W-:Y:S05]  /*3e40*/  EXIT ;  /* 0x000000000000794d */ /* 0x000fea0003800000 */
.L_x_18:
[----:B------:R-:W-:-:S08]  /*3e50*/  ISETP.NE.AND P0, PT, R5, RZ, PT ;  /* 0x000000ff0500720c */ /* 0x000fd00003f05270 */
[----:B0-----:R-:W0:-:S00]  /*3e60*/  USETMAXREG.DEALLOC.CTAPOOL 0x28 ;  /* 0x00000028000079c8 */ /* 0x001e0000080e0500 */
[----:B------:R-:W-:Y:S05]  /*3e70*/  @P0 EXIT ;  /* 0x000000000000094d */ /* 0x000fea0003800000 */
[----:B0-----:R-:W-:Y:S01]  /*3e80*/  LOP3.LUT P0, RZ, R8, 0xff, RZ, 0xc0, !PT ;  /* 0x000000ff08ff7812 */ /* 0x001fe2000780c0ff */
[----:B------:R-:W-:Y:S02]  /*3e90*/  IMAD.MOV.U32 R0, RZ, RZ, 0x1 ;  /* 0x00000001ff007424 */ /* 0x000fe400078e00ff */
[----:B------:R-:W-:-:S10]  /*3ea0*/  IMAD.MOV.U32 R9, RZ, RZ, RZ ;  /* 0x000000ffff097224 */ /* 0x000fd400078e00ff */
[----:B------:R-:W-:Y:S05]  /*3eb0*/  @!P0 BRA `(.L_x_72) ;  /* 0x0000000c00348947 */ /* 0x000fea0003800000 */
[----:B------:R-:W0:Y:S01]  /*3ec0*/  S2R R8, SR_CgaCtaId ;  /* 0x0000000000087919 */ /* 0x000e220000008800 */
[----:B------:R-:W-:Y:S01]  /*3ed0*/  LOP3.LUT P0, RZ, R4, 0x1f, RZ, 0xc0, !PT ;  /* 0x0000001f04ff7812 */ /* 0x000fe2000780c0ff */
[----:B------:R-:W-:Y:S01]  /*3ee0*/  ULDC UR5, c[0x0][0x658] ;  /* 0x0001960000057ab9 */ /* 0x000fe20000000800 */
[----:B------:R-:W-:Y:S01]  /*3ef0*/  UMOV UR6, 0xffffffff ;  /* 0xffffffff00067882 */ /* 0x000fe20000000000 */
[----:B------:R-:W-:Y:S01]  /*3f00*/  BSSY B0, `(.L_x_72) ;  /* 0x00000c8000007945 */ /* 0x000fe20003800000 */
[C---:B------:R-:W-:Y:S01]  /*3f10*/  ISETP.NE.AND P2, PT, R3.reuse, RZ, PT ;  /* 0x000000ff0300720c */ /* 0x040fe20003f45270 */
[----:B------:R-:W-:Y:S01]  /*3f20*/  USHF.L.U32 UR6, UR6, UR5, URZ ;  /* 0x0000000506067299 */ /* 0x000fe2000800063f */
[----:B------:R-:W-:Y:S01]  /*3f30*/  ISETP.NE.OR P0, PT, R3, RZ, !P0 ;  /* 0x000000ff0300720c */ /* 0x000fe20004705670 */
[----:B------:R-:W-:Y:S01]  /*3f40*/  IMAD.MOV.U32 R10, RZ, RZ, 0x1 ;  /* 0x00000001ff0a7424 */ /* 0x000fe200078e00ff */
[----:B------:R-:W-:Y:S01]  /*3f50*/  LOP3.LUT R3, R16, 0x2, RZ, 0xfc, !PT ;  /* 0x0000000210037812 */ /* 0x000fe200078efcff */
[----:B------:R-:W-:Y:S01]  /*3f60*/  IMAD.MOV.U32 R0, RZ, RZ, 0x1 ;  /* 0x00000001ff007424 */ /* 0x000fe200078e00ff */
[----:B------:R-:W-:Y:S01]  /*3f70*/  ULDC UR4, c[0x0][0x600] ;  /* 0x0001800000047ab9 */ /* 0x000fe20000000800 */
[----:B------:R-:W-:Y:S01]  /*3f80*/  IMAD.MOV.U32 R9, RZ, RZ, RZ ;  /* 0x000000ffff097224 */ /* 0x000fe200078e00ff */
[----:B------:R-:W-:Y:S01]  /*3f90*/  UMOV UR7, 0x1 ;  /* 0x0000000100077882 */ /* 0x000fe20000000000 */
[----:B------:R-:W-:-:S02]  /*3fa0*/  UIADD3 UR19, UR40, 0x1, URZ ;  /* 0x0000000128137890 */ /* 0x000fc4000fffe03f */
[----:B------:R-:W-:Y:S02]  /*3fb0*/  UIADD3 UR15, UR4, -0x1, URZ ;  /* 0xffffffff040f7890 */ /* 0x000fe4000fffe03f */
[----:B------:R-:W-:Y:S02]  /*3fc0*/  USHF.L.U32 UR17, UR7, UR5, URZ ;  /* 0x0000000507117299 */ /* 0x000fe4000800063f */
[----:B------:R-:W-:Y:S01]  /*3fd0*/  ULOP3.LUT UR16, URZ, UR6, URZ, 0x33, !UPT ;  /* 0x000000063f107292 */ /* 0x000fe2000f8e333f */
[----:B------:R-:W-:Y:S01]  /*3fe0*/  ULDC.64 UR20, c[0x0][0x198] ;  /* 0x0000660000147ab9 */ /* 0x000fe20000000a00 */
[C---:B0-----:R-:W-:Y:S02]  /*3ff0*/  IMAD.SHL.U32 R12, R8.reuse, 0x10, RZ ;  /* 0x00000010080c7824 */ /* 0x041fe400078e00ff */
[----:B------:R-:W-:-:S03]  /*4000*/  IMAD.SHL.U32 R8, R8, 0x400, RZ ;  /* 0x0000040008087824 */ /* 0x000fc600078e00ff */
[----:B------:R-:W-:Y:S02]  /*4010*/  LOP3.LUT R12, R12, 0x10, RZ, 0xc0, !PT ;  /* 0x000000100c0c7812 */ /* 0x000fe400078ec0ff */
[----:B------:R-:W-:-:S07]  /*4020*/  LOP3.LUT R8, R8, 0x400, RZ, 0xc0, !PT ;  /* 0x0000040008087812 */ /* 0x000fce00078ec0ff */
.L_x_84:
[----:B------:R-:W-:-:S03]  /*4030*/  UMOV UR4, 0xffffffff ;  /* 0xffffffff00047882 */ /* 0x000fc60000000000 */
[----:B------:R-:W-:Y:S05]  /*4040*/  BRA.DIV UR4, `(.L_x_73) ;  /* 0x0000001604e47947 */ /* 0x000fea000b800000 */
[----:B------:R-:W-:-:S13]  /*4050*/  ELECT P6, URZ, PT ;  /* 0x00000000003f782f */ /* 0x000fda00038c0000 */
.L_x_111:
[----:B------:R-:W0:Y:S01]  /*4060*/  LDC R4, c[0x0][0x28c] ;  /* 0x0000a300ff047b82 */ /* 0x000e220000000800 */
[----:B------:R-:W-:Y:S01]  /*4070*/  BSSY B1, `(.L_x_74) ;  /* 0x0000039000017945 */ /* 0x000fe20003800000 */
[----:B0-----:R-:W-:-:S13]  /*4080*/  ISETP.LT.OR P6, PT, R4, 0x1, !P6 ;  /* 0x000000010400780c */ /* 0x001fda00077c1670 */
[----:B------:R-:W-:Y:S05]  /*4090*/  @P6 BRA `(.L_x_75) ;  /* 0x0000000000d86947 */ /* 0x000fea0003800000 */
[----:B------:R-:W-:Y:S02]  /*40a0*/  IMAD R22, R22, 0x20, R12 ;  /* 0x0000002016167824 */ /* 0x000fe400078e020c */
[----:B------:R-:W-:Y:S02]  /*40b0*/  IMAD.SHL.U32 R19, R19, 0x40, RZ ;  /* 0x0000004013137824 */ /* 0x000fe400078e00ff */
[----:B------:R-:W-:Y:S02]  /*40c0*/  IMAD.MOV.U32 R15, RZ, RZ, RZ ;  /* 0x000000ffff0f7224 */ /* 0x000fe400078e00ff */
[----:B------:R-:W-:Y:S02]  /*40d0*/  IMAD.U32 R20, RZ, RZ, UR19 ;  /* 0x00000013ff147e24 */ /* 0x000fe4000f8e00ff */
[----:B------:R-:W-:Y:S02]  /*40e0*/  IMAD.MOV.U32 R4, RZ, RZ, R0 ;  /* 0x000000ffff047224 */ /* 0x000fe400078e0000 */
[----:B------:R-:W-:-:S07]  /*40f0*/  IMAD.MOV.U32 R5, RZ, RZ, R9 ;  /* 0x000000ffff057224 */ /* 0x000fce00078e0009 */
.L_x_79:
[----:B------:R-:W0:Y:S01]  /*4100*/  S2R R7, SR_CgaCtaId ;  /* 0x0000000000077919 */ /* 0x000e220000008800 */
[----:B------:R-:W-:-:S04]  /*4110*/  MOV R6, 0x400 ;  /* 0x0000040000067802 */ /* 0x000fc80000000f00 */
[----:B0-----:R-:W-:Y:S02]  /*4120*/  LEA R14, R7, R6, 0x18 ;  /* 0x00000006070e7211 */ /* 0x001fe400078ec0ff */
[----:B------:R-:W-:Y:S01]  /*4130*/  SHF.L.U32 R6, R4, 0x1f, RZ ;  /* 0x0000001f04067819 */ /* 0x000fe200000006ff */
[----:B------:R-:W0:Y:S02]  /*4140*/  @!P2 LDC R7, c[0x0][0x500] ;  /* 0x00014000ff07ab82 */ /* 0x000e240000000800 */
[----:B------:R-:W-:-:S04]  /*4150*/  IMAD R13, R5, 0x8, R14 ;  /* 0x00000008050d7824 */ /* 0x000fc800078e020e */
[----:B------:R-:W1:Y:S02]  /*4160*/  SYNCS.PHASECHK.TRANS64.TRYWAIT P1, [R13+URZ+0x90], R6 ;  /* 0x000090060d0075a7 */ /* 0x000e64000802017f */
[----:B-1----:R-:W-:Y:S05]  /*4170*/  @!P1 BRA `(.L_x_76) ;  /* 0x0000001400b89947 */ /* 0x002fea0003800000 */
.L_x_112:
[----:B-1----:R-:W-:Y:S01]  /*4180*/  PRMT R6, R3, 0x9910, RZ ;  /* 0x0000991003067816 */ /* 0x002fe200000000ff */
[----:B0-----:R0:W-:Y:S03]  /*4190*/  @!P2 SYNCS.ARRIVE.TRANS64 RZ, [R13+URZ], R7 ;  /* 0x000000070dffa9a7 */ /* 0x0011e6000800003f */
[----:B------:R-:W-:-:S13]  /*41a0*/  ISETP.NE.AND P1, PT, R6, 0x2, PT ;  /* 0x000000020600780c */ /* 0x000fda0003f25270 */
[----:B0-----:R-:W-:Y:S05]  /*41b0*/  @P1 BRA `(.L_x_77) ;  /* 0x0000000000041947 */ /* 0x001fea0003800000 */
[----:B------:R-:W-:Y:S01]  /*41c0*/  BPT.TRAP 0x1 ;  /* 0x000000040000795c */ /* 0x000fe20000300000 */
.L_x_77:
[----:B------:R-:W-:Y:S05]  /*41d0*/  @P0 BRA `(.L_x_78) ;  /* 0x0000000000040947 */ /* 0x000fea0003800000 */
[----:B------:R-:W-:Y:S01]  /*41e0*/  BPT.TRAP 0x1 ;  /* 0x000000040000795c */ /* 0x000fe20000300000 */
.L_x_78:
[----:B------:R-:W-:Y:S01]  /*41f0*/  IMAD R6, R5, 0x800, R8 ;  /* 0x0000080005067824 */ /* 0x000fe200078e0208 */
[----:B------:R-:W-:Y:S01]  /*4200*/  R2UR UR9, R13 ;  /* 0x000000000d0972ca */ /* 0x000fe200000e0000 */
[--C-:B------:R-:W-:Y:S01]  /*4210*/  IMAD R7, R5, 0x2000, R14.reuse ;  /* 0x0000200005077824 */ /* 0x100fe200078e020e */
[----:B------:R-:W-:Y:S01]  /*4220*/  UIADD3 UR4, UP0, UR20, 0xf0, URZ ;  /* 0x000000f014047890 */ /* 0x000fe2000ff1e03f */
[----:B------:R-:W-:Y:S01]  /*4230*/  IMAD R6, R6, 0x2, R14 ;  /* 0x0000000206067824 */ /* 0x000fe200078e020e */
[----:B------:R-:W-:Y:S01]  /*4240*/  R2UR UR11, R19 ;  /* 0x00000000130b72ca */ /* 0x000fe200000e0000 */
[----:B------:R-:W-:Y:S01]  /*4250*/  VIADD R20, R20, 0xffffffff ;  /* 0xffffffff14147836 */ /* 0x000fe20000000000 */
[----:B------:R-:W-:Y:S01]  /*4260*/  R2UR UR5, R7 ;  /* 0x00000000070572ca */ /* 0x000fe200000e0000 */
[----:B------:R-:W-:Y:S01]  /*4270*/  UIADD3 UR22, UP1, UR20, 0x1f0, URZ ;  /* 0x000001f014167890 */ /* 0x000fe2000ff3e03f */
[----:B------:R-:W-:Y:S01]  /*4280*/  R2UR UR8, R6 ;  /* 0x00000000060872ca */ /* 0x000fe200000e0000 */
[----:B------:R-:W-:Y:S01]  /*4290*/  VIADD R5, R5, 0x1 ;  /* 0x0000000105057836 */ /* 0x000fe20000000000 */
[----:B------:R-:W-:Y:S01]  /*42a0*/  R2UR UR10, R15 ;  /* 0x000000000f0a72ca */ /* 0x000fe200000e0000 */
[----:B------:R-:W-:Y:S01]  /*42b0*/  UIADD3.X UR23, URZ, UR21, URZ, UP1, !UPT ;  /* 0x000000153f177290 */ /* 0x000fe20008ffe43f */
[----:B------:R-:W-:Y:S01]  /*42c0*/  R2UR UR12, R17 ;  /* 0x00000000110c72ca */ /* 0x000fe200000e0000 */
[----:B------:R-:W-:Y:S01]  /*42d0*/  UMOV UR6, 0x0 ;  /* 0x0000000000067882 */ /* 0x000fe20000000000 */
[----:B------:R-:W-:Y:S01]  /*42e0*/  R2UR UR18, R22 ;  /* 0x00000000161272ca */ /* 0x000fe200000e0000 */
[----:B------:R-:W-:Y:S01]  /*42f0*/  UMOV UR7, 0x10000000 ;  /* 0x1000000000077882 */ /* 0x000fe20000000000 */
[----:B------:R-:W-:Y:S01]  /*4300*/  ISETP.GT.AND P3, PT, R20, 0x1, PT ;  /* 0x000000011400780c */ /* 0x000fe20003f64270 */
[----:B------:R-:W-:Y:S01]  /*4310*/  UMOV UR24, 0x30000 ;  /* 0x0003000000187882 */ /* 0x000fe20000000000 */
[----:B------:R-:W-:Y:S01]  /*4320*/  ISETP.NE.AND P1, PT, R5, 0x12, PT ;  /* 0x000000120500780c */ /* 0x000fe20003f25270 */
[----:B------:R-:W-:Y:S01]  /*4330*/  UIADD3 UR13, UR5, 0x200, URZ ;  /* 0x00000200050d7890 */ /* 0x000fe2000fffe03f */
[----:B------:R-:W-:Y:S01]  /*4340*/  VIADD R15, R15, 0x40 ;  /* 0x000000400f0f7836 */ /* 0x000fe20000000000 */
[----:B------:R-:W-:Y:S01]  /*4350*/  UIADD3.X UR5, URZ, UR21, URZ, UP0, !UPT ;  /* 0x000000153f057290 */ /* 0x000fe200087fe43f */
[----:B------:R-:W-:Y:S01]  /*4360*/  SEL R7, RZ, 0x1, P1 ;  /* 0x00000001ff077807 */ /* 0x000fe20000800000 */
[----:B------:R-:W-:Y:S01]  /*4370*/  UIADD3 UR14, UR8, 0x24200, URZ ;  /* 0x00024200080e7890 */ /* 0x000fe2000fffe03f */
[----:B------:R-:W-:-:S02]  /*4380*/  SEL R5, R5, RZ, P1 ;  /* 0x000000ff05057207 */ /* 0x000fc40000800000 */
[----:B------:R-:W-:Y:S01]  /*4390*/  UMOV UR8, UR13 ;  /* 0x0000000d00087c82 */ /* 0x000fe20008000000 */
[----:B------:R-:W-:-:S03]  /*43a0*/  LOP3.LUT R4, R4, R7, RZ, 0x3c, !PT ;  /* 0x0000000704047212 */ /* 0x000fc600078e3cff */
[----:B------:R0:W-:Y:S02]  /*43b0*/  UTMALDG.3D [UR8], [UR4], desc[UR6] ;  /* 0x00000608040075b4 */ /* 0x0001e40008011000 */
[----:B0-----:R-:W-:Y:S01]  /*43c0*/  UMOV UR8, UR14 ;  /* 0x0000000e00087c82 */ /* 0x001fe20008000000 */
[----:B------:R-:W-:Y:S02]  /*43d0*/  UMOV UR11, UR18 ;  /* 0x00000012000b7c82 */ /* 0x000fe40008000000 */
[----:B------:R0:W-:Y:S02]  /*43e0*/  UTMALDG.3D.MULTICAST [UR8], [UR22], UR24, desc[UR6] ;  /* 0x00000608160073b4 */ /* 0x0001e40008011818 */
[----:B0-----:R-:W-:Y:S05]  /*43f0*/  @P3 BRA `(.L_x_79) ;  /* 0xfffffffc00403947 */ /* 0x001fea000383ffff */
.L_x_75:
[----:B------:R-:W-:Y:S05]  /*4400*/  BSYNC B1 ;  /* 0x0000000000017941 */ /* 0x000fea0003800000 */
.L_x_74:
[----:B------:R-:W2:Y:S01]  /*4410*/  LDL.64 R24, [R1] ;  /* 0x0000000001187983 */ /* 0x000ea20000100a00 */
[----:B------:R-:W-:Y:S01]  /*4420*/  LOP3.LUT P4, RZ, R10, 0xff, RZ, 0xc0, !PT ;  /* 0x000000ff0aff7812 */ /* 0x000fe2000788c0ff */
[----:B------:R-:W-:Y:S01]  /*4430*/  VIADD R6, R9, UR40 ;  /* 0x0000002809067c36 */ /* 0x000fe20008000000 */
[----:B------:R-:W-:Y:S01]  /*4440*/  ULDC.64 UR4, c[0x0][0x650] ;  /* 0x0001940000047ab9 */ /* 0x000fe20000000a00 */
[----:B------:R-:W-:Y:S01]  /*4450*/  IMAD.U32 R9, RZ, RZ, UR40 ;  /* 0x00000028ff097e24 */ /* 0x000fe2000f8e00ff */
[----:B------:R-:W-:Y:S01]  /*4460*/  UISETP.GE.U32.AND UP0, UPT, UR40, 0x12, UPT ;  /* 0x000000122800788c */ /* 0x000fe2000bf06070 */
[----:B------:R-:W-:Y:S01]  /*4470*/  BSSY B1, `(.L_x_80) ;  /* 0x000006e000017945 */ /* 0x000fe20003800000 */
[----:B------:R-:W-:Y:S01]  /*4480*/  ISETP.GT.U32.AND P1, PT, R6, 0x11, PT ;  /* 0x000000110600780c */ /* 0x000fe20003f24070 */
[----:B------:R-:W-:Y:S01]  /*4490*/  IMAD.MOV.U32 R19, RZ, RZ, -0x1 ;  /* 0xffffffffff137424 */ /* 0x000fe200078e00ff */
[----:B------:R-:W-:Y:S01]  /*44a0*/  PRMT R10, RZ, 0x7610, R10 ;  /* 0x00007610ff0a7816 */ /* 0x000fe2000000000a */
[----:B------:R-:W-:Y:S01]  /*44b0*/  IMAD.MOV.U32 R22, RZ, RZ, -0x1 ;  /* 0xffffffffff167424 */ /* 0x000fe200078e00ff */
[----:B------:R-:W-:Y:S01]  /*44c0*/  ISETP.LT.U32.AND P1, PT, R9, 0x12, P1 ;  /* 0x000000120900780c */ /* 0x000fe20000f21070 */
[----:B------:R-:W-:Y:S01]  /*44d0*/  IMAD.MOV.U32 R17, RZ, RZ, -0x1 ;  /* 0xffffffffff117424 */ /* 0x000fe200078e00ff */
[----:B------:R-:W-:Y:S01]  /*44e0*/  PLOP3.LUT P3, PT, PT, PT, UP0, 0x80, 0x0 ;  /* 0x000000000000781c */ /* 0x000fe20003f6f008 */
[----:B------:R-:W0:Y:S01]  /*44f0*/  @P4 S2R R5, SR_CgaCtaId ;  /* 0x0000000000054919 */ /* 0x000e220000008800 */
[----:B------:R-:W-:-:S04]  /*4500*/  @P4 MOV R4, 0x400 ;  /* 0x0000040000044802 */ /* 0x000fc80000000f00 */
[----:B0-----:R-:W-:Y:S01]  /*4510*/  @P4 LEA R7, R5, R4, 0x18 ;  /* 0x0000000405074211 */ /* 0x001fe200078ec0ff */
[----:B------:R-:W-:-:S03]  /*4520*/  IMAD.WIDE.U32 R4, R6, 0x38e38e39, RZ ;  /* 0x38e38e3906047825 */ /* 0x000fc600078e00ff */
[----:B------:R0:W-:Y:S01]  /*4530*/  @P4 SYNCS.ARRIVE.TRANS64.A1T0 RZ, [R7+URZ+0x158], RZ ;  /* 0x000158ff07ff49a7 */ /* 0x0001e2000810003f */
[----:B------:R-:W-:Y:S02]  /*4540*/  PRMT R4, RZ, 0x7610, R4 ;  /* 0x00007610ff047816 */ /* 0x000fe40000000004 */
[----:B0-----:R-:W-:Y:S02]  /*4550*/  SHF.R.U32.HI R7, RZ, 0x2, R5 ;  /* 0x00000002ff077819 */ /* 0x001fe40000011605 */
[----:B------:R-:W-:-:S03]  /*4560*/  SEL R5, RZ, 0x1, !P1 ;  /* 0x00000001ff057807 */ /* 0x000fc60004800000 */
[----:B------:R-:W-:Y:S01]  /*4570*/  IMAD R9, R7, -0x12, R6 ;  /* 0xffffffee07097824 */ /* 0x000fe200078e0206 */
[----:B------:R-:W-:-:S04]  /*4580*/  LOP3.LUT R0, R0, R5, RZ, 0x3c, !PT ;  /* 0x0000000500007212 */ /* 0x000fc800078e3cff */
[----:B------:R-:W-:Y:S02]  /*4590*/  @P3 LOP3.LUT R0, R0, 0x1, R7, 0x78, !PT ;  /* 0x0000000100003812 */ /* 0x000fe400078e7807 */
[----:B--2---:R-:W-:-:S04]  /*45a0*/  IADD3 R18, P4, R18, R24, RZ ;  /* 0x0000001812127210 */ /* 0x004fc80007f9e0ff */
[----:B------:R-:W-:Y:S01]  /*45b0*/  ISETP.GE.U32.AND P1, PT, R18, UR4, PT ;  /* 0x0000000412007c0c */ /* 0x000fe2000bf26070 */
[----:B------:R-:W-:-:S05]  /*45c0*/  IMAD.X R2, R2, 0x1, R11, P4 ;  /* 0x0000000102027824 */ /* 0x000fca00020e060b */
[----:B------:R-:W-:-:S13]  /*45d0*/  ISETP.GE.U32.AND.EX P1, PT, R2, UR5, PT, P1 ;  /* 0x0000000502007c0c */ /* 0x000fda000bf26110 */
[----:B------:R-:W-:Y:S05]  /*45e0*/  @P1 BRA `(.L_x_81) ;  /* 0x0000000400581947 */ /* 0x000fea0003800000 */
[----:B------:R-:W0:Y:S01]  /*45f0*/  S2R R13, SR_CTAID.X ;  /* 0x00000000000d7919 */ /* 0x000e220000002500 */
[----:B------:R-:W-:Y:S01]  /*4600*/  ULDC.64 UR4, c[0x0][0x628] ;  /* 0x00018a0000047ab9 */ /* 0x000fe20000000a00 */
[----:B------:R-:W-:Y:S01]  /*4610*/  ULDC UR7, c[0x0][0x630] ;  /* 0x00018c0000077ab9 */ /* 0x000fe20000000800 */
[----:B------:R-:W-:Y:S01]  /*4620*/  ISETP.NE.U32.AND P1, PT, RZ, UR4, PT ;  /* 0x00000004ff007c0c */ /* 0x000fe2000bf25070 */
[----:B------:R-:W1:Y:S01]  /*4630*/  S2R R14, SR_CTAID.Y ;  /* 0x00000000000e7919 */ /* 0x000e620000002600 */
[----:B------:R-:W-:Y:S01]  /*4640*/  ULDC UR8, c[0x0][0x150] ;  /* 0x0000540000087ab9 */ /* 0x000fe20000000800 */
[----:B------:R-:W-:Y:S01]  /*4650*/  IMAD.MOV.U32 R4, RZ, RZ, R18 ;  /* 0x000000ffff047224 */ /* 0x000fe200078e0012 */
[----:B------:R-:W-:Y:S01]  /*4660*/  ISETP.NE.AND.EX P1, PT, RZ, UR5, PT, P1 ;  /* 0x00000005ff007c0c */ /* 0x000fe2000bf25310 */
[----:B------:R-:W-:Y:S01]  /*4670*/  IMAD.MOV.U32 R5, RZ, RZ, R2 ;  /* 0x000000ffff057224 */ /* 0x000fe200078e0002 */
[----:B0-----:R-:W-:-:S11]  /*4680*/  I2FP.F32.U32 R19, R13 ;  /* 0x0000000d00137245 */ /* 0x001fd60000201000 */
[----:B------:R-:W-:Y:S05]  /*4690*/  @!P1 BRA `(.L_x_82) ;  /* 0x0000000000289947 */ /* 0x000fea0003800000 */
[----:B------:R-:W-:Y:S02]  /*46a0*/  ULDC UR6, c[0x0][0x634] ;  /* 0x00018d0000067ab9 */ /* 0x000fe40000000800 */
[----:B------:R-:W-:-:S05]  /*46b0*/  IADD3 R5, P1, R18, UR6, RZ ;  /* 0x0000000612057c10 */ /* 0x000fca000ff3e0ff */
[----:B------:R-:W-:-:S04]  /*46c0*/  IMAD.X R15, RZ, RZ, R2, P1 ;  /* 0x000000ffff0f7224 */ /* 0x000fc800008e0602 */
[----:B------:R-:W-:-:S04]  /*46d0*/  IMAD.WIDE.U32 R6, R15, UR4, RZ ;  /* 0x000000040f067c25 */ /* 0x000fc8000f8e00ff */
[----:B------:R-:W-:-:S04]  /*46e0*/  IMAD.WIDE.U32 R6, P1, R5, UR5, R6 ;  /* 0x0000000505067c25 */ /* 0x000fc8000f820006 */
[----:B------:R-:W-:-:S04]  /*46f0*/  IMAD.WIDE.U32 R4, R5, UR4, RZ ;  /* 0x0000000405047c25 */ /* 0x000fc8000f8e00ff */
[----:B------:R-:W-:Y:S01]  /*4700*/  IMAD.MOV.U32 R4, RZ, RZ, R7 ;  /* 0x000000ffff047224 */ /* 0x000fe200078e0007 */
[----:B------:R-:W-:Y:S01]  /*4710*/  IADD3 RZ, P3, R5, R6, RZ ;  /* 0x0000000605ff7210 */ /* 0x000fe20007f7e0ff */
[----:B------:R-:W-:-:S04]  /*4720*/  IMAD.X R5, RZ, RZ, RZ, P1 ;  /* 0x000000ffff057224 */ /* 0x000fc800008e06ff */
[----:B------:R-:W-:-:S08]  /*4730*/  IMAD.WIDE.U32.X R4, R15, UR5, R4, P3 ;  /* 0x000000050f047c25 */ /* 0x000fd000098e0404 */
.L_x_82:
[--C-:B------:R-:W-:Y:S01]  /*4740*/  SHF.R.U64 R17, R4, UR7, R5.reuse ;  /* 0x0000000704117c19 */ /* 0x100fe20008001205 */
[----:B------:R-:W-:Y:S01]  /*4750*/  FMUL R19, R19, UR8 ;  /* 0x0000000813137c20 */ /* 0x000fe20008400000 */
[----:B------:R-:W-:Y:S01]  /*4760*/  SHF.R.U32.HI R4, RZ, UR7, R5 ;  /* 0x00000007ff047c19 */ /* 0x000fe20008011605 */
[----:B------:R-:W0:Y:S01]  /*4770*/  LDC R6, c[0x0][0x144] ;  /* 0x00005100ff067b82 */ /* 0x000e220000000800 */
[----:B------:R-:W-:Y:S01]  /*4780*/  IADD3 R15, P1, RZ, -R17, RZ ;  /* 0x80000011ff0f7210 */ /* 0x000fe20007f3e0ff */
[----:B------:R-:W-:Y:S01]  /*4790*/  ULDC.64 UR4, c[0x0][0x620] ;  /* 0x0001880000047ab9 */ /* 0x000fe20000000a00 */
[----:B-1----:R-:W-:Y:S01]  /*47a0*/  I2FP.F32.U32 R5, R14 ;  /* 0x0000000e00057245 */ /* 0x002fe20000201000 */
[----:B------:R-:W-:Y:S01]  /*47b0*/  ULDC UR6, c[0x0][0x154] ;  /* 0x0000550000067ab9 */ /* 0x000fe20000000800 */
[----:B------:R-:W1:Y:S01]  /*47c0*/  F2I.U32.TRUNC.NTZ R19, R19 ;  /* 0x0000001300137305 */ /* 0x000e62000020f000 */
[----:B------:R-:W-:Y:S01]  /*47d0*/  IMAD.X R4, RZ, RZ, ~R4, P1 ;  /* 0x000000ffff047224 */ /* 0x000fe200008e0e04 */
[----:B------:R-:W-:Y:S01]  /*47e0*/  ISETP.NE.AND P4, PT, R23, 0x1, PT ;  /* 0x000000011700780c */ /* 0x000fe20003f85270 */
[----:B------:R-:W-:Y:S01]  /*47f0*/  FMUL R20, R5, UR6 ;  /* 0x0000000605147c20 */ /* 0x000fe20008400000 */
[----:B------:R-:W2:Y:S01]  /*4800*/  LDC R21, c[0x0][0x148] ;  /* 0x00005200ff157b82 */ /* 0x000ea20000000800 */
[----:B------:R-:W-:Y:S01]  /*4810*/  IMAD R4, R4, UR4, RZ ;  /* 0x0000000404047c24 */ /* 0x000fe2000f8e02ff */
[----:B------:R-:W-:Y:S01]  /*4820*/  ULDC.64 UR6, c[0x0][0x640] ;  /* 0x0001900000067ab9 */ /* 0x000fe20000000a00 */
[----:B------:R-:W-:Y:S01]  /*4830*/  IMAD.MOV.U32 R5, RZ, RZ, R2 ;  /* 0x000000ffff057224 */ /* 0x000fe200078e0002 */
[----:B------:R-:W-:Y:S01]  /*4840*/  ISETP.NE.U32.AND P1, PT, RZ, UR6, PT ;  /* 0x00000006ff007c0c */ /* 0x000fe2000bf25070 */
[----:B------:R-:W-:Y:S01]  /*4850*/  IMAD R7, R15, UR5, R4 ;  /* 0x000000050f077c24 */ /* 0x000fe2000f8e0204 */
[----:B------:R-:W3:Y:S01]  /*4860*/  F2I.U32.TRUNC.NTZ R20, R20 ;  /* 0x0000001400147305 */ /* 0x000ee2000020f000 */
[----:B------:R-:W-:Y:S01]  /*4870*/  IMAD.MOV.U32 R4, RZ, RZ, R18 ;  /* 0x000000ffff047224 */ /* 0x000fe200078e0012 */
[----:B------:R-:W-:-:S03]  /*4880*/  ISETP.NE.AND.EX P1, PT, RZ, UR7, PT, P1 ;  /* 0x00000007ff007c0c */ /* 0x000fc6000bf25310 */
[----:B------:R-:W-:Y:S01]  /*4890*/  IMAD.WIDE.U32 R4, R15, UR4, R4 ;  /* 0x000000040f047c25 */ /* 0x000fe2000f8e0004 */
[----:B------:R-:W-:-:S03]  /*48a0*/  ULDC UR4, c[0x0][0x618] ;  /* 0x0001860000047ab9 */ /* 0x000fc60000000800 */
[----:B------:R-:W-:Y:S02]  /*48b0*/  IMAD.IADD R5, R5, 0x1, R7 ;  /* 0x0000000105057824 */ /* 0x000fe400078e0207 */
[----:B-1----:R-:W-:-:S03]  /*48c0*/  IMAD.MOV R19, RZ, RZ, -R19 ;  /* 0x000000ffff137224 */ /* 0x002fc600078e0a13 */
[----:B------:R-:W-:Y:S01]  /*48d0*/  SHF.R.U64 R15, R4, UR4, R5 ;  /* 0x00000004040f7c19 */ /* 0x000fe20008001205 */
[----:B0-----:R-:W-:Y:S01]  /*48e0*/  IMAD R13, R6, R19, R13 ;  /* 0x00000013060d7224 */ /* 0x001fe200078e020d */
[----:B------:R-:W-:Y:S01]  /*48f0*/  SHF.R.U32.HI R4, RZ, UR4, R5 ;  /* 0x00000004ff047c19 */ /* 0x000fe20008011605 */
[----:B------:R-:W-:Y:S01]  /*4900*/  ULDC UR4, c[0x0][0x608] ;  /* 0x0001820000047ab9 */ /* 0x000fe20000000800 */
[----:B---3--:R-:W-:Y:S02]  /*4910*/  IMAD.MOV R6, RZ, RZ, -R20 ;  /* 0x000000ffff067224 */ /* 0x008fe400078e0a14 */
[--C-:B------:R-:W-:Y:S02]  /*4920*/  SHF.R.U64 R20, R15, UR4, R4.reuse ;  /* 0x000000040f147c19 */ /* 0x100fe40008001204 */
[----:B------:R-:W-:Y:S01]  /*4930*/  SHF.R.U32.HI R5, RZ, UR4, R4 ;  /* 0x00000004ff057c19 */ /* 0x000fe20008011604 */
[----:B------:R-:W-:Y:S01]  /*4940*/  ULDC UR4, c[0x0][0x658] ;  /* 0x0001960000047ab9 */ /* 0x000fe20000000800 */
[----:B--2---:R-:W-:-:S02]  /*4950*/  @P4 IMAD R13, R21, R6, R14 ;  /* 0x00000006150d4224 */ /* 0x004fc400078e020e */
[--C-:B------:R-:W-:Y:S02]  /*4960*/  SHF.R.U64 R14, R20, UR4, R5.reuse ;  /* 0x00000004140e7c19 */ /* 0x100fe40008001205 */
[----:B------:R-:W-:-:S03]  /*4970*/  SHF.R.U32.HI R19, RZ, UR4, R5 ;  /* 0x00000004ff137c19 */ /* 0x000fc60008011605 */
[----:B------:R-:W-:Y:S02]  /*4980*/  IMAD.MOV.U32 R6, RZ, RZ, R14 ;  /* 0x000000ffff067224 */ /* 0x000fe400078e000e */
[----:B------:R-:W-:Y:S01]  /*4990*/  IMAD.MOV.U32 R5, RZ, RZ, R19 ;  /* 0x000000ffff057224 */ /* 0x000fe200078e0013 */
[----:B------:R-:W-:Y:S06]  /*49a0*/  @!P1 BRA `(.L_x_83) ;  /* 0x00000000002c9947 */ /* 0x000fec0003800000 */
        /* <DEDUP_REMOVED lines=9> */
[----:B------:R-:W-:-:S04]  /*4a40*/  IMAD.WIDE.U32.X R4, R19, UR7, R4, P3 ;  /* 0x0000000713047c25 */ /* 0x000fc800098e0404 */
[----:B------:R-:W-:-:S07]  /*4a50*/  IMAD.MOV.U32 R6, RZ, RZ, R4 ;  /* 0x000000ffff067224 */ /* 0x000fce00078e0004 */
.L_x_83:
[----:B------:R-:W-:Y:S01]  /*4a60*/  ULDC UR4, c[0x0][0x648] ;  /* 0x0001920000047ab9 */ /* 0x000fe20000000800 */
[----:B------:R-:W-:Y:S01]  /*4a70*/  LOP3.LUT R4, R20, UR16, RZ, 0xc0, !PT ;  /* 0x0000001014047c12 */ /* 0x000fe2000f8ec0ff */
[----:B------:R-:W-:Y:S01]  /*4a80*/  ULDC UR5, c[0x0][0x610] ;  /* 0x0001840000057ab9 */ /* 0x000fe20000000800 */
[----:B------:R-:W-:Y:S01]  /*4a90*/  SHF.R.U64 R5, R6, UR4, R5 ;  /* 0x0000000406057c19 */ /* 0x000fe20008001205 */
[----:B------:R-:W-:Y:S01]  /*4aa0*/  ULDC UR4, c[0x0][0x638] ;  /* 0x00018e0000047ab9 */ /* 0x000fe20000000800 */
[----:B------:R-:W-:-:S03]  /*4ab0*/  LOP3.LUT R15, R15, UR15, RZ, 0xc0, !PT ;  /* 0x0000000f0f0f7c12 */ /* 0x000fc6000f8ec0ff */
[----:B------:R-:W-:Y:S02]  /*4ac0*/  IMAD.MOV R7, RZ, RZ, -R5 ;  /* 0x000000ffff077224 */ /* 0x000fe400078e0a05 */
[----:B------:R-:W-:Y:S02]  /*4ad0*/  IMAD R4, R5, UR17, R4 ;  /* 0x0000001105047c24 */ /* 0x000fe4000f8e0204 */
[----:B------:R-:W-:Y:S01]  /*4ae0*/  IMAD R14, R7, UR4, R14 ;  /* 0x00000004070e7c24 */ /* 0x000fe2000f8e020e */
[----:B------:R-:W-:Y:S01]  /*4af0*/  ULDC UR4, c[0x0][0x600] ;  /* 0x0001800000047ab9 */ /* 0x000fe20000000800 */
[----:B------:R-:W-:Y:S02]  /*4b00*/  IMAD R13, R4, UR5, R13 ;  /* 0x00000005040d7c24 */ /* 0x000fe4000f8e020d */
[----:B------:R-:W-:Y:S02]  /*4b10*/  IMAD R14, R14, UR4, R15 ;  /* 0x000000040e0e7c24 */ /* 0x000fe4000f8e020f */
[----:B------:R-:W-:-:S03]  /*4b20*/  IMAD.MOV.U32 R4, RZ, RZ, 0x1 ;  /* 0x00000001ff047424 */ /* 0x000fc600078e00ff */
[----:B------:R-:W-:Y:S02]  /*4b30*/  SEL R22, R14, R13, !P4 ;  /* 0x0000000d0e167207 */ /* 0x000fe40006000000 */
[----:B------:R-:W-:-:S07]  /*4b40*/  SEL R19, R13, R14, !P4 ;  /* 0x0000000e0d137207 */ /* 0x000fce0006000000 */
.L_x_81:
[----:B------:R-:W-:Y:S05]  /*4b50*/  BSYNC B1 ;  /* 0x0000000000017941 */ /* 0x000fea0003800000 */
.L_x_80:
[----:B------:R-:W-:-:S13]  /*4b60*/  LOP3.LUT P1, RZ, R4, 0xff, RZ, 0xc0, !PT ;  /* 0x000000ff04ff7812 */ /* 0x000fda000782c0ff */
[----:B------:R-:W-:Y:S05]  /*4b70*/  @P1 BRA `(.L_x_84) ;  /* 0xfffffff4002c1947 */ /* 0x000fea000383ffff */
[----:B------:R-:W-:Y:S05]  /*4b80*/  BSYNC B0 ;  /* 0x0000000000007941 */ /* 0x000fea0003800000 */
.L_x_72:
[----:B------:R-:W-:-:S03]  /*4b90*/  UMOV UR4, 0xffffffff ;  /* 0xffffffff00047882 */ /* 0x000fc60000000000 */
[----:B------:R-:W-:Y:S05]  /*4ba0*/  BRA.DIV UR4, `(.L_x_85) ;  /* 0x0000000e04407947 */ /* 0x000fea000b800000 */
[----:B------:R-:W-:-:S13]  /*4bb0*/  ELECT P6, URZ, PT ;  /* 0x00000000003f782f */ /* 0x000fda00038c0000 */
.L_x_115:
[----:B------:R-:W-:Y:S04]  /*4bc0*/  BSSY B0, `(.L_x_86) ;  /* 0x00000a9000007945 */ /* 0x000fe80003800000 */
[----:B------:R-:W-:Y:S05]  /*4bd0*/  @!P6 BRA `(.L_x_87) ;  /* 0x00000008009ce947 */ /* 0x000fea0003800000 */
[----:B------:R-:W-:-:S04]  /*4be0*/  LOP3.LUT R16, R16, 0x2, RZ, 0xfc, !PT ;  /* 0x0000000210107812 */ /* 0x000fc800078efcff */
[----:B------:R-:W-:-:S13]  /*4bf0*/  ISETP.NE.AND P0, PT, R16, 0x3, PT ;  /* 0x000000031000780c */ /* 0x000fda0003f05270 */
[----:B------:R-:W-:Y:S05]  /*4c00*/  @!P0 BRA `(.L_x_88) ;  /* 0x0000000000048947 */ /* 0x000fea0003800000 */
[----:B------:R-:W-:Y:S01]  /*4c10*/  BPT.TRAP 0x1 ;  /* 0x000000040000795c */ /* 0x000fe20000300000 */
.L_x_88:
[----:B------:R-:W0:Y:S01]  /*4c20*/  S2R R3, SR_CgaCtaId ;  /* 0x0000000000037919 */ /* 0x000e220000008800 */
[----:B------:R-:W-:Y:S02]  /*4c30*/  MOV R2, 0x400 ;  /* 0x0000040000027802 */ /* 0x000fe40000000f00 */
[----:B------:R-:W-:Y:S02]  /*4c40*/  SHF.L.U32 R4, R0, 0x1f, RZ ;  /* 0x0000001f00047819 */ /* 0x000fe400000006ff */
[----:B0-----:R-:W-:-:S05]  /*4c50*/  LEA R2, R3, R2, 0x18 ;  /* 0x0000000203027211 */ /* 0x001fca00078ec0ff */
[----:B------:R-:W-:-:S04]  /*4c60*/  VIADD R2, R2, 0x90 ;  /* 0x0000009002027836 */ /* 0x000fc80000000000 */
[C---:B------:R-:W-:Y:S02]  /*4c70*/  IMAD R7, R9.reuse, 0x8, R2 ;  /* 0x0000000809077824 */ /* 0x040fe400078e0202 */
[----:B------:R-:W-:Y:S02]  /*4c80*/  VIADD R9, R9, 0x1 ;  /* 0x0000000109097836 */ /* 0x000fe40000000000 */
[----:B------:R-:W0:Y:S03]  /*4c90*/  SYNCS.PHASECHK.TRANS64.TRYWAIT P0, [R7+URZ], R4 ;  /* 0x00000004070075a7 */ /* 0x000e26000800017f */
[----:B------:R-:W-:-:S04]  /*4ca0*/  ISETP.NE.AND P1, PT, R9, 0x12, PT ;  /* 0x000000120900780c */ /* 0x000fc80003f25270 */
[----:B------:R-:W-:Y:S02]  /*4cb0*/  SEL R3, RZ, 0x1, P1 ;  /* 0x00000001ff037807 */ /* 0x000fe40000800000 */
[----:B------:R-:W-:Y:S02]  /*4cc0*/  SEL R9, R9, RZ, P1 ;  /* 0x000000ff09097207 */ /* 0x000fe40000800000 */
[----:B------:R-:W-:-:S03]  /*4cd0*/  LOP3.LUT R6, R0, R3, RZ, 0x3c, !PT ;  /* 0x0000000300067212 */ /* 0x000fc600078e3cff */
[----:B------:R-:W-:Y:S01]  /*4ce0*/  IMAD R8, R9, 0x8, R2 ;  /* 0x0000000809087824 */ /* 0x000fe200078e0202 */
[----:B------:R-:W-:Y:S01]  /*4cf0*/  SHF.L.U32 R5, R6, 0x1f, RZ ;  /* 0x0000001f06057819 */ /* 0x000fe200000006ff */
[----:B0-----:R-:W-:Y:S06]  /*4d00*/  @!P0 BRA `(.L_x_89) ;  /* 0x0000000c00088947 */ /* 0x001fec0003800000 */
.L_x_116:
[----:B------:R-:W1:Y:S01]  /*4d10*/  SYNCS.PHASECHK.TRANS64.TRYWAIT P0, [R8+URZ], R5 ;  /* 0x00000005080075a7 */ /* 0x000e62000800017f */
[----:B------:R-:W-:-:S05]  /*4d20*/  VIADD R0, R9, 0x1 ;  /* 0x0000000109007836 */ /* 0x000fca0000000000 */
[----:B------:R-:W-:-:S04]  /*4d30*/  ISETP.NE.AND P1, PT, R0, 0x12, PT ;  /* 0x000000120000780c */ /* 0x000fc80003f25270 */
[----:B------:R-:W-:Y:S02]  /*4d40*/  SEL R3, RZ, 0x1, P1 ;  /* 0x00000001ff037807 */ /* 0x000fe40000800000 */
[----:B0-----:R-:W-:Y:S02]  /*4d50*/  SEL R7, R0, RZ, P1 ;  /* 0x000000ff00077207 */ /* 0x001fe40000800000 */
[----:B------:R-:W-:-:S03]  /*4d60*/  LOP3.LUT R6, R6, R3, RZ, 0x3c, !PT ;  /* 0x0000000306067212 */ /* 0x000fc600078e3cff */
[----:B------:R-:W-:Y:S01]  /*4d70*/  IMAD R9, R7, 0x8, R2 ;  /* 0x0000000807097824 */ /* 0x000fe200078e0202 */
[----:B------:R-:W-:Y:S01]  /*4d80*/  SHF.L.U32 R4, R6, 0x1f, RZ ;  /* 0x0000001f06047819 */ /* 0x000fe200000006ff */
[----:B-1----:R-:W-:Y:S06]  /*4d90*/  @!P0 BRA `(.L_x_90) ;  /* 0x0000000800f88947 */ /* 0x002fec0003800000 */
.L_x_117:
[----:B------:R-:W1:Y:S01]  /*4da0*/  SYNCS.PHASECHK.TRANS64.TRYWAIT P0, [R9+URZ], R4 ;  /* 0x00000004090075a7 */ /* 0x000e62000800017f */
[----:B------:R-:W-:-:S05]  /*4db0*/  VIADD R0, R7, 0x1 ;  /* 0x0000000107007836 */ /* 0x000fca0000000000 */
[----:B------:R-:W-:-:S04]  /*4dc0*/  ISETP.NE.AND P1, PT, R0, 0x12, PT ;  /* 0x000000120000780c */ /* 0x000fc80003f25270 */
[----:B------:R-:W-:Y:S02]  /*4dd0*/  SEL R3, RZ, 0x1, P1 ;  /* 0x00000001ff037807 */ /* 0x000fe40000800000 */
[----:B------:R-:W-:Y:S02]  /*4de0*/  SEL R7, R0, RZ, P1 ;  /* 0x000000ff00077207 */ /* 0x000fe40000800000 */
[----:B------:R-:W-:-:S03]  /*4df0*/  LOP3.LUT R6, R6, R3, RZ, 0x3c, !PT ;  /* 0x0000000306067212 */ /* 0x000fc600078e3cff */
[----:B0-----:R-:W-:Y:S01]  /*4e00*/  IMAD R8, R7, 0x8, R2 ;  /* 0x0000000807087824 */ /* 0x001fe200078e0202 */
[----:B------:R-:W-:Y:S01]  /*4e10*/  SHF.L.U32 R5, R6, 0x1f, RZ ;  /* 0x0000001f06057819 */ /* 0x000fe200000006ff */
[----:B-1----:R-:W-:Y:S06]  /*4e20*/  @!P0 BRA `(.L_x_91) ;  /* 0x0000000800e88947 */ /* 0x002fec0003800000 */
.L_x_118:
        /* <DEDUP_REMOVED lines=9> */
.L_x_119:
        /* <DEDUP_REMOVED lines=9> */
.L_x_120:
        /* <DEDUP_REMOVED lines=9> */
.L_x_121:
        /* <DEDUP_REMOVED lines=9> */
.L_x_122:
        /* <DEDUP_REMOVED lines=9> */
.L_x_123:
        /* <DEDUP_REMOVED lines=9> */
.L_x_124:
        /* <DEDUP_REMOVED lines=9> */
.L_x_125:
        /* <DEDUP_REMOVED lines=9> */
.L_x_126:
        /* <DEDUP_REMOVED lines=9> */
.L_x_127:
        /* <DEDUP_REMOVED lines=9> */
.L_x_128:
        /* <DEDUP_REMOVED lines=9> */
.L_x_129:
        /* <DEDUP_REMOVED lines=9> */
.L_x_130:
[----:B------:R-:W1:Y:S01]  /*54f0*/  SYNCS.PHASECHK.TRANS64.TRYWAIT P0, [R8+URZ], R5 ;  /* 0x00000005080075a7 */ /* 0x000e62000800017f */
[----:B------:R-:W-:-:S05]  /*5500*/  VIADD R0, R7, 0x1 ;  /* 0x0000000107007836 */ /* 0x000fca0000000000 */
[----:B------:R-:W-:-:S04]  /*5510*/  ISETP.NE.AND P1, PT, R0, 0x12, PT ;  /* 0x000000120000780c */ /* 0x000fc80003f25270 */
[----:B------:R-:W-:Y:S02]  /*5520*/  SEL R3, RZ, 0x1, P1 ;  /* 0x00000001ff037807 */ /* 0x000fe40000800000 */
[----:B------:R-:W-:Y:S02]  /*5530*/  SEL R7, R0, RZ, P1 ;  /* 0x000000ff00077207 */ /* 0x000fe40000800000 */
[----:B0-----:R-:W-:-:S03]  /*5540*/  LOP3.LUT R9, R6, R3, RZ, 0x3c, !PT ;  /* 0x0000000306097212 */ /* 0x001fc600078e3cff */
[----:B------:R-:W-:Y:S01]  /*5550*/  IMAD R11, R7, 0x8, R2 ;  /* 0x00000008070b7824 */ /* 0x000fe200078e0202 */
[----:B------:R-:W-:Y:S01]  /*5560*/  SHF.L.U32 R6, R9, 0x1f, RZ ;  /* 0x0000001f09067819 */ /* 0x000fe200000006ff */
[----:B-1----:R-:W-:Y:S06]  /*5570*/  @!P0 BRA `(.L_x_104) ;  /* 0x0000000800188947 */ /* 0x002fec0003800000 */
.L_x_131:
[----:B------:R-:W1:Y:S01]  /*5580*/  SYNCS.PHASECHK.TRANS64.TRYWAIT P0, [R11+URZ], R6 ;  /* 0x000000060b0075a7 */ /* 0x000e62000800017f */
[----:B------:R-:W-:-:S05]  /*5590*/  VIADD R0, R7, 0x1 ;  /* 0x0000000107007836 */ /* 0x000fca0000000000 */
[----:B------:R-:W-:-:S04]  /*55a0*/  ISETP.NE.AND P1, PT, R0, 0x12, PT ;  /* 0x000000120000780c */ /* 0x000fc80003f25270 */
[----:B------:R-:W-:Y:S02]  /*55b0*/  SEL R4, RZ, 0x1, P1 ;  /* 0x00000001ff047807 */ /* 0x000fe40000800000 */
[----:B------:R-:W-:Y:S02]  /*55c0*/  SEL R3, R0, RZ, P1 ;  /* 0x000000ff00037207 */ /* 0x000fe40000800000 */
[----:B------:R-:W-:Y:S01]  /*55d0*/  LOP3.LUT R0, R9, R4, RZ, 0x3c, !PT ;  /* 0x0000000409007212 */ /* 0x000fe200078e3cff */
[----:B-1----:R-:W-:Y:S06]  /*55e0*/  @!P0 BRA `(.L_x_105) ;  /* 0x0000000800108947 */ /* 0x002fec0003800000 */
.L_x_132:
[----:B------:R-:W-:Y:S01]  /*55f0*/  IMAD R3, R3, 0x8, R2 ;  /* 0x0000000803037824 */ /* 0x000fe200078e0202 */
[----:B------:R-:W-:-:S07]  /*5600*/  SHF.L.U32 R0, R0, 0x1f, RZ ;  /* 0x0000001f00007819 */ /* 0x000fce00000006ff */
.L_x_106:
[----:B--2---:R2:W3:Y:S02]  /*5610*/  SYNCS.PHASECHK.TRANS64.TRYWAIT P0, [R3+URZ], R0 ;  /* 0x00000000030075a7 */ /* 0x0044e4000800017f */
[----:B---3--:R-:W-:Y:S05]  /*5620*/  @!P0 NANOSLEEP.SYNCS 0x989680 ;  /* 0x009896800000895d */ /* 0x008fea0003900000 */
[----:B------:R-:W3:Y:S02]  /*5630*/  @!P0 SYNCS.PHASECHK.TRANS64 P0, [R3+URZ], R0 ;  /* 0x00000000030085a7 */ /* 0x000ee4000800007f */
[----:B---3--:R-:W-:Y:S05]  /*5640*/  @!P0 BRA `(.L_x_106) ;  /* 0xfffffffc00f08947 */ /* 0x008fea000383ffff */
.L_x_87:
[----:B------:R-:W-:Y:S05]  /*5650*/  BSYNC B0 ;  /* 0x0000000000007941 */ /* 0x000fea0003800000 */
.L_x_86:
[----:B------:R-:W-:Y:S05]  /*5660*/  EXIT ;  /* 0x000000000000794d */ /* 0x000fea0003800000 */
.L_x_20:
[----:B-1----:R-:W-:-:S04]  /*5670*/  IMAD.U32 R3, RZ, RZ, UR43 ;  /* 0x0000002bff037e24 */ /* 0x002fc8000f8e00ff */
[----:B------:R1:W2:Y:S03]  /*5680*/  SYNCS.PHASECHK.TRANS64.TRYWAIT P0, [R3+URZ+-0x8], R0 ;  /* 0xfffff800030075a7 */ /* 0x0002a6000800017f */
[----:B--2---:R-:W-:Y:S05]  /*5690*/  @!P0 NANOSLEEP.SYNCS 0x989680 ;  /* 0x009896800000895d */ /* 0x004fea0003900000 */
[----:B------:R-:W2:Y:S02]  /*56a0*/  @!P0 SYNCS.PHASECHK.TRANS64 P0, [R3+URZ+-0x8], R0 ;  /* 0xfffff800030085a7 */ /* 0x000ea4000800007f */
[----:B--2---:R-:W-:Y:S05]  /*56b0*/  @!P0 BRA `(.L_x_20) ;  /* 0xfffffffc00ec8947 */ /* 0x004fea000383ffff */
[----:B------:R-:W-:Y:S05]  /*56c0*/  BRA `(.L_x_107) ;  /* 0xffffffc000b07947 */ /* 0x000fea000383ffff */
.L_x_25:
[----:B--2---:R2:W3:Y:S02]  /*56d0*/  SYNCS.PHASECHK.TRANS64.TRYWAIT P1, [R3+URZ], R0 ;  /* 0x00000000030075a7 */ /* 0x0044e4000802017f */
[----:B---3--:R-:W-:Y:S05]  /*56e0*/  @!P1 NANOSLEEP.SYNCS 0x989680 ;  /* 0x009896800000995d */ /* 0x008fea0003900000 */
[----:B------:R-:W3:Y:S02]  /*56f0*/  @!P1 SYNCS.PHASECHK.TRANS64 P1, [R3+URZ], R0 ;  /* 0x00000000030095a7 */ /* 0x000ee4000802007f */
[----:B---3--:R-:W-:Y:S05]  /*5700*/  @!P1 BRA `(.L_x_25) ;  /* 0xfffffffc00f09947 */ /* 0x008fea000383ffff */
[----:B------:R-:W-:Y:S05]  /*5710*/  BRA `(.L_x_24) ;  /* 0xffffffc400147947 */ /* 0x000fea000383ffff */
.L_x_30:
[----:B--2---:R-:W-:-:S04]  /*5720*/  IMAD.U32 R5, RZ, RZ, UR4 ;  /* 0x00000004ff057e24 */ /* 0x004fc8000f8e00ff */
[----:B------:R2:W3:Y:S03]  /*5730*/  SYNCS.PHASECHK.TRANS64.TRYWAIT P1, [R5+URZ], R4 ;  /* 0x00000004050075a7 */ /* 0x0004e6000802017f */
[----:B---3--:R-:W-:Y:S05]  /*5740*/  @!P1 NANOSLEEP.SYNCS 0x989680 ;  /* 0x009896800000995d */ /* 0x008fea0003900000 */
[----:B------:R-:W3:Y:S02]  /*5750*/  @!P1 SYNCS.PHASECHK.TRANS64 P1, [R5+URZ], R4 ;  /* 0x00000004050095a7 */ /* 0x000ee4000802007f */
[----:B---3--:R-:W-:Y:S05]  /*5760*/  @!P1 BRA `(.L_x_30) ;  /* 0xfffffffc00ec9947 */ /* 0x008fea000383ffff */
[----:B------:R-:W-:Y:S05]  /*5770*/  BRA `(.L_x_29) ;  /* 0xffffffc400cc7947 */ /* 0x000fea000383ffff */
.L_x_36:
[----:B-1----:R-:W-:-:S04]  /*5780*/  IMAD.U32 R3, RZ, RZ, UR43 ;  /* 0x0000002bff037e24 */ /* 0x002fc8000f8e00ff */
[----:B------:R1:W2:Y:S03]  /*5790*/  SYNCS.PHASECHK.TRANS64.TRYWAIT P0, [R3+URZ+0x8], R0 ;  /* 0x00000800030075a7 */ /* 0x0002a6000800017f */
[----:B--2---:R-:W-:Y:S05]  /*57a0*/  @!P0 NANOSLEEP.SYNCS 0x989680 ;  /* 0x009896800000895d */ /* 0x004fea0003900000 */
[----:B------:R-:W2:Y:S02]  /*57b0*/  @!P0 SYNCS.PHASECHK.TRANS64 P0, [R3+URZ+0x8], R0 ;  /* 0x00000800030085a7 */ /* 0x000ea4000800007f */
[----:B--2---:R-:W-:Y:S05]  /*57c0*/  @!P0 BRA `(.L_x_36) ;  /* 0xfffffffc00ec8947 */ /* 0x004fea000383ffff */
[----:B------:R-:W-:Y:S05]  /*57d0*/  BRA `(.L_x_108) ;  /* 0xffffffcc00147947 */ /* 0x000fea000383ffff */
.L_x_73:
[----:B------:R-:W-:Y:S01]  /*57e0*/  BSSY B1, `(.L_x_109) ;  /* 0x0000006000017945 */ /* 0x000fe20003800000 */
[----:B------:R-:W-:-:S07]  /*57f0*/  IMAD.MOV.U32 R15, RZ, RZ, -0x1 ;  /* 0xffffffffff0f7424 */ /* 0x000fce00078e00ff */
[----:B-----5:R-:W-:Y:S05]  /*5800*/  WARPSYNC.COLLECTIVE R15, `(.L_x_110) ;  /* 0x000000000f0c7348 */ /* 0x020fea0003c00000 */
[----:B------:R-:W-:Y:S02]  /*5810*/  ELECT P6, UR62, PT ;  /* 0x00000000003e782f */ /* 0x000fe400038c0000 */
[----:B------:R-:W-:Y:S01]  /*5820*/  MOV R14, UR62 ;  /* 0x0000003e000e7c02 */ /* 0x000fe20008000f00 */
[----:B-----5:R-:W-:Y:S10]  /*5830*/  ENDCOLLECTIVE ;  /* 0x000000000000791b */ /* 0x020ff40003800000 */
.L_x_110:
[----:B------:R-:W-:Y:S05]  /*5840*/  BSYNC B1 ;  /* 0x0000000000017941 */ /* 0x000fea0003800000 */
.L_x_109:
[----:B------:R-:W-:Y:S05]  /*5850*/  BRA `(.L_x_111) ;  /* 0xffffffe800007947 */ /* 0x000fea000383ffff */
.L_x_76:
[----:B-1----:R1:W2:Y:S02]  /*5860*/  SYNCS.PHASECHK.TRANS64.TRYWAIT P1, [R13+URZ+0x90], R6 ;  /* 0x000090060d0075a7 */ /* 0x0022a4000802017f */
[----:B--2---:R-:W-:Y:S05]  /*5870*/  @!P1 NANOSLEEP.SYNCS 0x989680 ;  /* 0x009896800000995d */ /* 0x004fea0003900000 */
[----:B------:R-:W2:Y:S02]  /*5880*/  @!P1 SYNCS.PHASECHK.TRANS64 P1, [R13+URZ+0x90], R6 ;  /* 0x000090060d0095a7 */ /* 0x000ea4000802007f */
[----:B--2---:R-:W-:Y:S05]  /*5890*/  @!P1 BRA `(.L_x_76) ;  /* 0xfffffffc00f09947 */ /* 0x004fea000383ffff */
[----:B------:R-:W-:Y:S05]  /*58a0*/  BRA `(.L_x_112) ;  /* 0xffffffe800347947 */ /* 0x000fea000383ffff */
.L_x_85:
[----:B------:R-:W-:Y:S01]  /*58b0*/  BSSY B0, `(.L_x_113) ;  /* 0x0000006000007945 */ /* 0x000fe20003800000 */
[----:B------:R-:W-:-:S07]  /*58c0*/  IMAD.MOV.U32 R15, RZ, RZ, -0x1 ;  /* 0xffffffffff0f7424 */ /* 0x000fce00078e00ff */
[----:B-----5:R-:W-:Y:S05]  /*58d0*/  WARPSYNC.COLLECTIVE R15, `(.L_x_114) ;  /* 0x000000000f0c7348 */ /* 0x020fea0003c00000 */
[----:B------:R-:W-:Y:S02]  /*58e0*/  ELECT P6, UR62, PT ;  /* 0x00000000003e782f */ /* 0x000fe400038c0000 */
[----:B------:R-:W-:Y:S01]  /*58f0*/  MOV R14, UR62 ;  /* 0x0000003e000e7c02 */ /* 0x000fe20008000f00 */
[----:B-----5:R-:W-:Y:S10]  /*5900*/  ENDCOLLECTIVE ;  /* 0x000000000000791b */ /* 0x020ff40003800000 */
.L_x_114:
[----:B------:R-:W-:Y:S05]  /*5910*/  BSYNC B0 ;  /* 0x0000000000007941 */ /* 0x000fea0003800000 */
.L_x_113:
[----:B------:R-:W-:Y:S05]  /*5920*/  BRA `(.L_x_115) ;  /* 0xfffffff000a47947 */ /* 0x000fea000383ffff */
.L_x_89:
[----:B0-----:R0:W1:Y:S02]  /*5930*/  SYNCS.PHASECHK.TRANS64.TRYWAIT P0, [R7+URZ], R4 ;  /* 0x00000004070075a7 */ /* 0x001064000800017f */
[----:B-1----:R-:W-:Y:S05]  /*5940*/  @!P0 NANOSLEEP.SYNCS 0x989680 ;  /* 0x009896800000895d */ /* 0x002fea0003900000 */
[----:B------:R-:W1:Y:S02]  /*5950*/  @!P0 SYNCS.PHASECHK.TRANS64 P0, [R7+URZ], R4 ;  /* 0x00000004070085a7 */ /* 0x000e64000800007f */
[----:B-1----:R-:W-:Y:S05]  /*5960*/  @!P0 BRA `(.L_x_89) ;  /* 0xfffffffc00f08947 */ /* 0x002fea000383ffff */
[----:B------:R-:W-:Y:S05]  /*5970*/  BRA `(.L_x_116) ;  /* 0xfffffff000e47947 */ /* 0x000fea000383ffff */
.L_x_90:
[----:B0-----:R0:W1:Y:S02]  /*5980*/  SYNCS.PHASECHK.TRANS64.TRYWAIT P0, [R8+URZ], R5 ;  /* 0x00000005080075a7 */ /* 0x001064000800017f */
[----:B-1----:R-:W-:Y:S05]  /*5990*/  @!P0 NANOSLEEP.SYNCS 0x989680 ;  /* 0x009896800000895d */ /* 0x002fea0003900000 */
[----:B------:R-:W1:Y:S02]  /*59a0*/  @!P0 SYNCS.PHASECHK.TRANS64 P0, [R8+URZ], R5 ;  /* 0x00000005080085a7 */ /* 0x000e64000800007f */
[----:B-1----:R-:W-:Y:S05]  /*59b0*/  @!P0 BRA `(.L_x_90) ;  /* 0xfffffffc00f08947 */ /* 0x002fea000383ffff */
[----:B------:R-:W-:Y:S05]  /*59c0*/  BRA `(.L_x_117) ;  /* 0xfffffff000f47947 */ /* 0x000fea000383ffff */
.L_x_91:
[----:B0-----:R0:W1:Y:S02]  /*59d0*/  SYNCS.PHASECHK.TRANS64.TRYWAIT P0, [R9+URZ], R4 ;  /* 0x00000004090075a7 */ /* 0x001064000800017f */
[----:B-1----:R-:W-:Y:S05]  /*59e0*/  @!P0 NANOSLEEP.SYNCS 0x989680 ;  /* 0x009896800000895d */ /* 0x002fea0003900000 */
[----:B------:R-:W1:Y:S02]  /*59f0*/  @!P0 SYNCS.PHASECHK.TRANS64 P0, [R9+URZ], R4 ;  /* 0x00000004090085a7 */ /* 0x000e64000800007f */
[----:B-1----:R-:W-:Y:S05]  /*5a00*/  @!P0 BRA `(.L_x_91) ;  /* 0xfffffffc00f08947 */ /* 0x002fea000383ffff */
[----:B------:R-:W-:Y:S05]  /*5a10*/  BRA `(.L_x_118) ;  /* 0xfffffff400047947 */ /* 0x000fea000383ffff */
.L_x_92:
[----:B0-----:R0:W1:Y:S02]  /*5a20*/  SYNCS.PHASECHK.TRANS64.TRYWAIT P0, [R8+URZ], R5 ;  /* 0x00000005080075a7 */ /* 0x001064000800017f */
[----:B-1----:R-:W-:Y:S05]  /*5a30*/  @!P0 NANOSLEEP.SYNCS 0x989680 ;  /* 0x009896800000895d */ /* 0x002fea0003900000 */
[----:B------:R-:W1:Y:S02]  /*5a40*/  @!P0 SYNCS.PHASECHK.TRANS64 P0, [R8+URZ], R5 ;  /* 0x00000005080085a7 */ /* 0x000e64000800007f */
[----:B-1----:R-:W-:Y:S05]  /*5a50*/  @!P0 BRA `(.L_x_92) ;  /* 0xfffffffc00f08947 */ /* 0x002fea000383ffff */
[----:B------:R-:W-:Y:S05]  /*5a60*/  BRA `(.L_x_119) ;  /* 0xfffffff400147947 */ /* 0x000fea000383ffff */
.L_x_93:
[----:B0-----:R0:W1:Y:S02]  /*5a70*/  SYNCS.PHASECHK.TRANS64.TRYWAIT P0, [R9+URZ], R4 ;  /* 0x00000004090075a7 */ /* 0x001064000800017f */
[----:B-1----:R-:W-:Y:S05]  /*5a80*/  @!P0 NANOSLEEP.SYNCS 0x989680 ;  /* 0x009896800000895d */ /* 0x002fea0003900000 */
[----:B------:R-:W1:Y:S02]  /*5a90*/  @!P0 SYNCS.PHASECHK.TRANS64 P0, [R9+URZ], R4 ;  /* 0x00000004090085a7 */ /* 0x000e64000800007f */
[----:B-1----:R-:W-:Y:S05]  /*5aa0*/  @!P0 BRA `(.L_x_93) ;  /* 0xfffffffc00f08947 */ /* 0x002fea000383ffff */
[----:B------:R-:W-:Y:S05]  /*5ab0*/  BRA `(.L_x_120) ;  /* 0xfffffff400247947 */ /* 0x000fea000383ffff */
.L_x_94:
[----:B0-----:R0:W1:Y:S02]  /*5ac0*/  SYNCS.PHASECHK.TRANS64.TRYWAIT P0, [R8+URZ], R5 ;  /* 0x00000005080075a7 */ /* 0x001064000800017f */
[----:B-1----:R-:W-:Y:S05]  /*5ad0*/  @!P0 NANOSLEEP.SYNCS 0x989680 ;  /* 0x009896800000895d */ /* 0x002fea0003900000 */
[----:B------:R-:W1:Y:S02]  /*5ae0*/  @!P0 SYNCS.PHASECHK.TRANS64 P0, [R8+URZ], R5 ;  /* 0x00000005080085a7 */ /* 0x000e64000800007f */
[----:B-1----:R-:W-:Y:S05]  /*5af0*/  @!P0 BRA `(.L_x_94) ;  /* 0xfffffffc00f08947 */ /* 0x002fea000383ffff */
[----:B------:R-:W-:Y:S05]  /*5b00*/  BRA `(.L_x_121) ;  /* 0xfffffff400347947 */ /* 0x000fea000383ffff */
.L_x_95:
[----:B0-----:R0:W1:Y:S02]  /*5b10*/  SYNCS.PHASECHK.TRANS64.TRYWAIT P0, [R9+URZ], R4 ;  /* 0x00000004090075a7 */ /* 0x001064000800017f */
[----:B-1----:R-:W-:Y:S05]  /*5b20*/  @!P0 NANOSLEEP.SYNCS 0x989680 ;  /* 0x009896800000895d */ /* 0x002fea0003900000 */
[----:B------:R-:W1:Y:S02]  /*5b30*/  @!P0 SYNCS.PHASECHK.TRANS64 P0, [R9+URZ], R4 ;  /* 0x00000004090085a7 */ /* 0x000e64000800007f */
[----:B-1----:R-:W-:Y:S05]  /*5b40*/  @!P0 BRA `(.L_x_95) ;  /* 0xfffffffc00f08947 */ /* 0x002fea000383ffff */
[----:B------:R-:W-:Y:S05]  /*5b50*/  BRA `(.L_x_122) ;  /* 0xfffffff400447947 */ /* 0x000fea000383ffff */
.L_x_96:
[----:B0-----:R0:W1:Y:S02]  /*5b60*/  SYNCS.PHASECHK.TRANS64.TRYWAIT P0, [R8+URZ], R5 ;  /* 0x00000005080075a7 */ /* 0x001064000800017f */
[----:B-1----:R-:W-:Y:S05]  /*5b70*/  @!P0 NANOSLEEP.SYNCS 0x989680 ;  /* 0x009896800000895d */ /* 0x002fea0003900000 */
[----:B------:R-:W1:Y:S02]  /*5b80*/  @!P0 SYNCS.PHASECHK.TRANS64 P0, [R8+URZ], R5 ;  /* 0x00000005080085a7 */ /* 0x000e64000800007f */
[----:B-1----:R-:W-:Y:S05]  /*5b90*/  @!P0 BRA `(.L_x_96) ;  /* 0xfffffffc00f08947 */ /* 0x002fea000383ffff */
[----:B------:R-:W-:Y:S05]  /*5ba0*/  BRA `(.L_x_123) ;  /* 0xfffffff400547947 */ /* 0x000fea000383ffff */
.L_x_97:
[----:B0-----:R0:W1:Y:S02]  /*5bb0*/  SYNCS.PHASECHK.TRANS64.TRYWAIT P0, [R9+URZ], R4 ;  /* 0x00000004090075a7 */ /* 0x001064000800017f */
[----:B-1----:R-:W-:Y:S05]  /*5bc0*/  @!P0 NANOSLEEP.SYNCS 0x989680 ;  /* 0x009896800000895d */ /* 0x002fea0003900000 */
[----:B------:R-:W1:Y:S02]  /*5bd0*/  @!P0 SYNCS.PHASECHK.TRANS64 P0, [R9+URZ], R4 ;  /* 0x00000004090085a7 */ /* 0x000e64000800007f */
[----:B-1----:R-:W-:Y:S05]  /*5be0*/  @!P0 BRA `(.L_x_97) ;  /* 0xfffffffc00f08947 */ /* 0x002fea000383ffff */
[----:B------:R-:W-:Y:S05]  /*5bf0*/  BRA `(.L_x_124) ;  /* 0xfffffff400647947 */ /* 0x000fea000383ffff */
.L_x_98:
[----:B0-----:R0:W1:Y:S02]  /*5c00*/  SYNCS.PHASECHK.TRANS64.TRYWAIT P0, [R8+URZ], R5 ;  /* 0x00000005080075a7 */ /* 0x001064000800017f */
[----:B-1----:R-:W-:Y:S05]  /*5c10*/  @!P0 NANOSLEEP.SYNCS 0x989680 ;  /* 0x009896800000895d */ /* 0x002fea0003900000 */
[----:B------:R-:W1:Y:S02]  /*5c20*/  @!P0 SYNCS.PHASECHK.TRANS64 P0, [R8+URZ], R5 ;  /* 0x00000005080085a7 */ /* 0x000e64000800007f */
[----:B-1----:R-:W-:Y:S05]  /*5c30*/  @!P0 BRA `(.L_x_98) ;  /* 0xfffffffc00f08947 */ /* 0x002fea000383ffff */
[----:B------:R-:W-:Y:S05]  /*5c40*/  BRA `(.L_x_125) ;  /* 0xfffffff400747947 */ /* 0x000fea000383ffff */
.L_x_99:
[----:B0-----:R0:W1:Y:S02]  /*5c50*/  SYNCS.PHASECHK.TRANS64.TRYWAIT P0, [R9+URZ], R4 ;  /* 0x00000004090075a7 */ /* 0x001064000800017f */
[----:B-1----:R-:W-:Y:S05]  /*5c60*/  @!P0 NANOSLEEP.SYNCS 0x989680 ;  /* 0x009896800000895d */ /* 0x002fea0003900000 */
[----:B------:R-:W1:Y:S02]  /*5c70*/  @!P0 SYNCS.PHASECHK.TRANS64 P0, [R9+URZ], R4 ;  /* 0x00000004090085a7 */ /* 0x000e64000800007f */
[----:B-1----:R-:W-:Y:S05]  /*5c80*/  @!P0 BRA `(.L_x_99) ;  /* 0xfffffffc00f08947 */ /* 0x002fea000383ffff */
[----:B------:R-:W-:Y:S05]  /*5c90*/  BRA `(.L_x_126) ;  /* 0xfffffff400847947 */ /* 0x000fea000383ffff */
.L_x_100:
[----:B0-----:R0:W1:Y:S02]  /*5ca0*/  SYNCS.PHASECHK.TRANS64.TRYWAIT P0, [R8+URZ], R5 ;  /* 0x00000005080075a7 */ /* 0x001064000800017f */
[----:B-1----:R-:W-:Y:S05]  /*5cb0*/  @!P0 NANOSLEEP.SYNCS 0x989680 ;  /* 0x009896800000895d */ /* 0x002fea0003900000 */
[----:B------:R-:W1:Y:S02]  /*5cc0*/  @!P0 SYNCS.PHASECHK.TRANS64 P0, [R8+URZ], R5 ;  /* 0x00000005080085a7 */ /* 0x000e64000800007f */
[----:B-1----:R-:W-:Y:S05]  /*5cd0*/  @!P0 BRA `(.L_x_100) ;  /* 0xfffffffc00f08947 */ /* 0x002fea000383ffff */
[----:B------:R-:W-:Y:S05]  /*5ce0*/  BRA `(.L_x_127) ;  /* 0xfffffff400947947 */ /* 0x000fea000383ffff */
.L_x_101:
[----:B0-----:R0:W1:Y:S02]  /*5cf0*/  SYNCS.PHASECHK.TRANS64.TRYWAIT P0, [R9+URZ], R4 ;  /* 0x00000004090075a7 */ /* 0x001064000800017f */
[----:B-1----:R-:W-:Y:S05]  /*5d00*/  @!P0 NANOSLEEP.SYNCS 0x989680 ;  /* 0x009896800000895d */ /* 0x002fea0003900000 */
[----:B------:R-:W1:Y:S02]  /*5d10*/  @!P0 SYNCS.PHASECHK.TRANS64 P0, [R9+URZ], R4 ;  /* 0x00000004090085a7 */ /* 0x000e64000800007f */
[----:B-1----:R-:W-:Y:S05]  /*5d20*/  @!P0 BRA `(.L_x_101) ;  /* 0xfffffffc00f08947 */ /* 0x002fea000383ffff */
[----:B------:R-:W-:Y:S05]  /*5d30*/  BRA `(.L_x_128) ;  /* 0xfffffff400a47947 */ /* 0x000fea000383ffff */
.L_x_102:
[----:B0-----:R0:W1:Y:S02]  /*5d40*/  SYNCS.PHASECHK.TRANS64.TRYWAIT P0, [R8+URZ], R5 ;  /* 0x00000005080075a7 */ /* 0x001064000800017f */
[----:B-1----:R-:W-:Y:S05]  /*5d50*/  @!P0 NANOSLEEP.SYNCS 0x989680 ;  /* 0x009896800000895d */ /* 0x002fea0003900000 */
[----:B------:R-:W1:Y:S02]  /*5d60*/  @!P0 SYNCS.PHASECHK.TRANS64 P0, [R8+URZ], R5 ;  /* 0x00000005080085a7 */ /* 0x000e64000800007f */
[----:B-1----:R-:W-:Y:S05]  /*5d70*/  @!P0 BRA `(.L_x_102) ;  /* 0xfffffffc00f08947 */ /* 0x002fea000383ffff */
[----:B------:R-:W-:Y:S05]  /*5d80*/  BRA `(.L_x_129) ;  /* 0xfffffff400b47947 */ /* 0x000fea000383ffff */
.L_x_103:
[----:B0-----:R0:W1:Y:S02]  /*5d90*/  SYNCS.PHASECHK.TRANS64.TRYWAIT P0, [R9+URZ], R4 ;  /* 0x00000004090075a7 */ /* 0x001064000800017f */
[----:B-1----:R-:W-:Y:S05]  /*5da0*/  @!P0 NANOSLEEP.SYNCS 0x989680 ;  /* 0x009896800000895d */ /* 0x002fea0003900000 */
[----:B------:R-:W1:Y:S02]  /*5db0*/  @!P0 SYNCS.PHASECHK.TRANS64 P0, [R9+URZ], R4 ;  /* 0x00000004090085a7 */ /* 0x000e64000800007f */
[----:B-1----:R-:W-:Y:S05]  /*5dc0*/  @!P0 BRA `(.L_x_103) ;  /* 0xfffffffc00f08947 */ /* 0x002fea000383ffff */
[----:B------:R-:W-:Y:S05]  /*5dd0*/  BRA `(.L_x_130) ;  /* 0xfffffff400c47947 */ /* 0x000fea000383ffff */
.L_x_104:
[----:B0-----:R0:W1:Y:S02]  /*5de0*/  SYNCS.PHASECHK.TRANS64.TRYWAIT P0, [R8+URZ], R5 ;  /* 0x00000005080075a7 */ /* 0x001064000800017f */
[----:B-1----:R-:W-:Y:S05]  /*5df0*/  @!P0 NANOSLEEP.SYNCS 0x989680 ;  /* 0x009896800000895d */ /* 0x002fea0003900000 */
[----:B------:R-:W1:Y:S02]  /*5e00*/  @!P0 SYNCS.PHASECHK.TRANS64 P0, [R8+URZ], R5 ;  /* 0x00000005080085a7 */ /* 0x000e64000800007f */
[----:B-1----:R-:W-:Y:S05]  /*5e10*/  @!P0 BRA `(.L_x_104) ;  /* 0xfffffffc00f08947 */ /* 0x002fea000383ffff */
[----:B------:R-:W-:Y:S05]  /*5e20*/  BRA `(.L_x_131) ;  /* 0xfffffff400d47947 */ /* 0x000fea000383ffff */
.L_x_105:
[----:B-1----:R1:W2:Y:S02]  /*5e30*/  SYNCS.PHASECHK.TRANS64.TRYWAIT P0, [R11+URZ], R6 ;  /* 0x000000060b0075a7 */ /* 0x0022a4000800017f */
[----:B--2---:R-:W-:Y:S05]  /*5e40*/  @!P0 NANOSLEEP.SYNCS 0x989680 ;  /* 0x009896800000895d */ /* 0x004fea0003900000 */
[----:B------:R-:W2:Y:S02]  /*5e50*/  @!P0 SYNCS.PHASECHK.TRANS64 P0, [R11+URZ], R6 ;  /* 0x000000060b0085a7 */ /* 0x000ea4000800007f */
[----:B--2---:R-:W-:Y:S05]  /*5e60*/  @!P0 BRA `(.L_x_105) ;  /* 0xfffffffc00f08947 */ /* 0x004fea000383ffff */
[----:B------:R-:W-:Y:S05]  /*5e70*/  BRA `(.L_x_132) ;  /* 0xfffffff400dc7947 */ /* 0x000fea000383ffff */
.L_x_133:
[----:B------:R-:W-:-:S00]  /*5e80*/  BRA `(.L_x_133) ;  /* 0xfffffffc00fc7947 */ /* 0x000fc0000383ffff */
[----:B------:R-:W-:-:S00]  /*5e90*/  NOP ;  /* 0x0000000000007918 */ /* 0x000fc00000000000 */
        /* <DEDUP_REMOVED lines=14> */
.L_x_134:


//--------------------- .nv.global.init           --------------------------
	.section	.nv.global.init,"aw",@progbits
.nv.global.init:
	.type		$str$22,@object
	.size		$str$22,($str$23 - $str$22)
$str$22:
        /*0000*/ 	.byte	0x6b, 0x5f, 0x74, 0x69, 0x6c, 0x65, 0x5f, 0x63, 0x6f, 0x75, 0x6e, 0x74, 0x20, 0x3e, 0x3d, 0x20
        /*0010*/ 	.byte	0x31, 0x00
	.type		$str$23,@object
	.size		$str$23,(__unnamed_1 - $str$23)
$str$23:
        /*0012*/ 	.byte	0x2f, 0x74, 0x6d, 0x70, 0x2f, 0x63, 0x75, 0x74, 0x6c, 0x61, 0x73, 0x73, 0x5f, 0x73, 0x77, 0x65
        /*0022*/ 	.byte	0x65, 0x70, 0x5f, 0x73, 0x72, 0x63, 0x2f, 0x69, 0x6e, 0x63, 0x6c, 0x75, 0x64, 0x65, 0x2f, 0x63
        /*0032*/ 	.byte	0x75, 0x74, 0x6c, 0x61, 0x73, 0x73, 0x2f, 0x67, 0x65, 0x6d, 0x6d, 0x2f, 0x63, 0x6f, 0x6c, 0x6c
        /*0042*/ 	.byte	0x65, 0x63, 0x74, 0x69, 0x76, 0x65, 0x2f, 0x73, 0x6d, 0x39, 0x30, 0x5f, 0x6d, 0x6d, 0x61, 0x5f
        /*0052*/ 	.byte	0x74, 0x6d, 0x61, 0x5f, 0x67, 0x6d, 0x6d, 0x61, 0x5f, 0x73, 0x73, 0x5f, 0x77, 0x61, 0x72, 0x70
        /*0062*/ 	.byte	0x73, 0x70, 0x65, 0x63, 0x69, 0x61, 0x6c, 0x69, 0x7a, 0x65, 0x64, 0x2e, 0x68, 0x70, 0x70, 0x00
	.type		__unnamed_1,@object
	.size		__unnamed_1,(.L_0 - __unnamed_1)
__unnamed_1:
        /*0072*/ 	.byte	0x76, 0x6f, 0x69, 0x64, 0x20, 0x63, 0x75, 0x74, 0x6c, 0x61, 0x73, 0x73, 0x3a, 0x3a, 0x67, 0x65
        /* <DEDUP_REMOVED lines=179> */
        /*0bb2*/ 	.byte	0x75, 0x74, 0x65, 0x3a, 0x3a, 0x69, 0x64, 0x65, 0x6e, 0x74, 0x69, 0x74, 0x79, 0x5d, 0x00
.L_0:


//--------------------- .nv.shared._ZN7cutlass13device_kernelINS_4gemm6kernel13GemmUniversalIN4cute5tupleIJiiiiEEENS1_10collective13CollectiveMmaINS1_34MainloopSm90TmaGmmaWarpSpecializedILi18ENS5_IJNS4_1CILi2EEENSA_ILi1EEESC_EEENS1_32KernelTmaWarpSpecializedPingpongEEENS5_IJNSA_ILi64EEENSA_ILi32EEESG_EEENS_6half_tENS5_IJlSC_lEEESJ_SK_NS4_8TiledMMAINS4_8MMA_AtomIJNS4_4SM904GMMA25MMA_64x32x16_F32F16F16_SSILNSO_5MajorE0ELSQ_0ELNSO_7ScaleInE1ELSR_1EEEEEENS4_6LayoutINS5_IJSC_SC_SC_EEENS5_IJNSA_ILi0EEESW_SW_EEEEENS5_IJNS4_10UnderscoreESZ_SZ_EEEEENS4_13SM90_TMA_LOADENS4_14ComposedLayoutINS4_7SwizzleILi3ELi4ELi3EEENS4_18smem_ptr_flag_bitsILi16EEENSU_INS5_IJNSA_ILi8EEESG_EEENS5_IJSG_SC_EEEEEEEvNS4_8identityENS4_23SM90_TMA_LOAD_MULTICASTES1C_vS1D_EENS_8epilogue10collective6detail29Sm90TmaWarpSpecializedAdapterINS1H_15DefaultEpilogueISJ_SK_SK_NS1G_6thread17LinearCombinationISJ_Li1EffLNS1L_9ScaleType4KindE0ELNS_15FloatRoundStyleE2ESJ_EENS1_15EpilogueDefaultEEEEEvvEEEEvNT_6ParamsE --------------------------
	.section	.nv.shared._ZN7cutlass13device_kernelINS_4gemm6kernel13GemmUniversalIN4cute5tupleIJiiiiEEENS1_10collective13CollectiveMmaINS1_34MainloopSm90TmaGmmaWarpSpecializedILi18ENS5_IJNS4_1CILi2EEENSA_ILi1EEESC_EEENS1_32KernelTmaWarpSpecializedPingpongEEENS5_IJNSA_ILi64EEENSA_ILi32EEESG_EEENS_6half_tENS5_IJlSC_lEEESJ_SK_NS4_8TiledMMAINS4_8MMA_AtomIJNS4_4SM904GMMA25MMA_64x32x16_F32F16F16_SSILNSO_5MajorE0ELSQ_0ELNSO_7ScaleInE1ELSR_1EEEEEENS4_6LayoutINS5_IJSC_SC_SC_EEENS5_IJNSA_ILi0EEESW_SW_EEEEENS5_IJNS4_10UnderscoreESZ_SZ_EEEEENS4_13SM90_TMA_LOADENS4_14ComposedLayoutINS4_7SwizzleILi3ELi4ELi3EEENS4_18smem_ptr_flag_bitsILi16EEENSU_INS5_IJNSA_ILi8EEESG_EEENS5_IJSG_SC_EEEEEEEvNS4_8identityENS4_23SM90_TMA_LOAD_MULTICASTES1C_vS1D_EENS_8epilogue10collective6detail29Sm90TmaWarpSpecializedAdapterINS1H_15DefaultEpilogueISJ_SK_SK_NS1G_6thread17LinearCombinationISJ_Li1EffLNS1L_9ScaleType4KindE0ELNS_15FloatRoundStyleE2ESJ_EENS1_15EpilogueDefaultEEEEEvvEEEEvNT_6ParamsE,"aw",@nobits
	.sectionflags	@""
	.align	16
	.zero		1024


//--------------------- .nv.shared.reserved.0     --------------------------
	.section	.nv.shared.reserved.0,"aw",@nobits
	.weak		__nv_reservedSMEM_offset_0_alias
	.size		__nv_reservedSMEM_offset_0_alias, 0, 0
	.other		__nv_reservedSMEM_offset_0_alias,@"STO_CUDA_RESERVED_SHARED STV_DEFAULT"
__nv_reservedSMEM_offset_0_alias:
	.zero		0


//--------------------- .nv.global                --------------------------
	.section	.nv.global,"aw",@nobits
.nv.global:
	.type		_ZN39_INTERNAL_c520d78d_4_k_cu_34febc25_58594cute1_E,@object
	.size		_ZN39_INTERNAL_c520d78d_4_k_cu_34febc25_58594cute1_E,(_ZN39_INTERNAL_c520d78d_4_k_cu_34febc25_58594cuda3std3__45__cpo6cbeginE - _ZN39_INTERNAL_c520d78d_4_k_cu_34febc25_58594cute1_E)
_ZN39_INTERNAL_c520d78d_4_k_cu_34febc25_58594cute1_E:
	.zero		1
	.type		_ZN39_INTERNAL_c520d78d_4_k_cu_34febc25_58594cuda3std3__45__cpo6cbeginE,@object
	.size		_ZN39_INTERNAL_c520d78d_4_k_cu_34febc25_58594cuda3std3__45__cpo6cbeginE,(_ZN39_INTERNAL_c520d78d_4_k_cu_34febc25_58594cuda3std3__48in_placeE - _ZN39_INTERNAL_c520d78d_4_k_cu_34febc25_58594cuda3std3__45__cpo6cbeginE)
_ZN39_INTERNAL_c520d78d_4_k_cu_34febc25_58594cuda3std3__45__cpo6cbeginE:
	.zero		1
	.type		_ZN39_INTERNAL_c520d78d_4_k_cu_34febc25_58594cuda3std3__48in_placeE,@object
	.size		_ZN39_INTERNAL_c520d78d_4_k_cu_34febc25_58594cuda3std3__48in_placeE,(_ZN39_INTERNAL_c520d78d_4_k_cu_34febc25_58594cuda3std6ranges3__45__cpo9iter_moveE - _ZN39_INTERNAL_c520d78d_4_k_cu_34febc25_58594cuda3std3__48in_placeE)
_ZN39_INTERNAL_c520d78d_4_k_cu_34febc25_58594cuda3std3__48in_placeE:
	.zero		1
	.type		_ZN39_INTERNAL_c520d78d_4_k_cu_34febc25_58594cuda3std6ranges3__45__cpo9iter_moveE,@object
	.size		_ZN39_INTERNAL_c520d78d_4_k_cu_34febc25_58594cuda3std6ranges3__45__cpo9iter_moveE,(_ZN39_INTERNAL_c520d78d_4_k_cu_34febc25_58594cuda3std3__45__cpo5beginE - _ZN39_INTERNAL_c520d78d_4_k_cu_34febc25_58594cuda3std6ranges3__45__cpo9iter_moveE)
_ZN39_INTERNAL_c520d78d_4_k_cu_34febc25_58594cuda3std6ranges3__45__cpo9iter_moveE:
	.zero		1
	.type		_ZN39_INTERNAL_c520d78d_4_k_cu_34febc25_58594cuda3std3__45__cpo5beginE,@object
	.size		_ZN39_INTERNAL_c520d78d_4_k_cu_34febc25_58594cuda3std3__45__cpo5beginE,(_ZN39_INTERNAL_c520d78d_4_k_cu_34febc25_58594cuda3std3__441_GLOBAL__N__c520d78d_4_k_cu_34febc25_58596ignoreE - _ZN39_INTERNAL_c520d78d_4_k_cu_34febc25_58594cuda3std3__45__cpo5beginE)
_ZN39_INTERNAL_c520d78d_4_k_cu_34febc25_58594cuda3std3__45__cpo5beginE:
	.zero		1
	.type		_ZN39_INTERNAL_c520d78d_4_k_cu_34febc25_58594cuda3std3__441_GLOBAL__N__c520d78d_4_k_cu_34febc25_58596ignoreE,@object
	.size		_ZN39_INTERNAL_c520d78d_4_k_cu_34febc25_58594cuda3std3__441_GLOBAL__N__c520d78d_4_k_cu_34febc25_58596ignoreE,(_ZN39_INTERNAL_c520d78d_4_k_cu_34febc25_58594cute7productE - _ZN39_INTERNAL_c520d78d_4_k_cu_34febc25_58594cuda3std3__441_GLOBAL__N__c520d78d_4_k_cu_34febc25_58596ignoreE)
_ZN39_INTERNAL_c520d78d_4_k_cu_34febc25_58594cuda3std3__441_GLOBAL__N__c520d78d_4_k_cu_34febc25_58596ignoreE:
	.zero		1
	.type		_ZN39_INTERNAL_c520d78d_4_k_cu_34febc25_58594cute7productE,@object
	.size		_ZN39_INTERNAL_c520d78d_4_k_cu_34febc25_58594cute7productE,(_ZN39_INTERNAL_c520d78d_4_k_cu_34febc25_58594cuda3std3__45__cpo3endE - _ZN39_INTERNAL_c520d78d_4_k_cu_34febc25_58594cute7productE)
_ZN39_INTERNAL_c520d78d_4_k_cu_34febc25_58594cute7productE:
	.zero		1
	.type		_ZN39_INTERNAL_c520d78d_4_k_cu_34febc25_58594cuda3std3__45__cpo3endE,@object
	.size		_ZN39_INTERNAL_c520d78d_4_k_cu_34febc25_58594cuda3std3__45__cpo3endE,(_ZN39_INTERNAL_c520d78d_4_k_cu_34febc25_58594cuda3std3__419piecewise_constructE - _ZN39_INTERNAL_c520d78d_4_k_cu_34febc25_58594cuda3std3__45__cpo3endE)
_ZN39_INTERNAL_c520d78d_4_k_cu_34febc25_58594cuda3std3__45__cpo3endE:
	.zero		1
	.type		_ZN39_INTERNAL_c520d78d_4_k_cu_34febc25_58594cuda3std3__419piecewise_constructE,@object
	.size		_ZN39_INTERNAL_c520d78d_4_k_cu_34febc25_58594cuda3std3__419piecewise_constructE,(_ZN39_INTERNAL_c520d78d_4_k_cu_34febc25_58594cuda3std3__45__cpo4cendE - _ZN39_INTERNAL_c520d78d_4_k_cu_34febc25_58594cuda3std3__419piecewise_constructE)
_ZN39_INTERNAL_c520d78d_4_k_cu_34febc25_58594cuda3std3__419piecewise_constructE:
	.zero		1
	.type		_ZN39_INTERNAL_c520d78d_4_k_cu_34febc25_58594cuda3std3__45__cpo4cendE,@object
	.size		_ZN39_INTERNAL_c520d78d_4_k_cu_34febc25_58594cuda3std3__45__cpo4cendE,(_ZN39_INTERNAL_c520d78d_4_k_cu_34febc25_58594cuda3std6ranges3__45__cpo4swapE - _ZN39_INTERNAL_c520d78d_4_k_cu_34febc25_58594cuda3std3__45__cpo4cendE)
_ZN39_INTERNAL_c520d78d_4_k_cu_34febc25_58594cuda3std3__45__cpo4cendE:
	.zero		1
	.type		_ZN39_INTERNAL_c520d78d_4_k_cu_34febc25_58594cuda3std6ranges3__45__cpo4swapE,@object
	.size		_ZN39_INTERNAL_c520d78d_4_k_cu_34febc25_58594cuda3std6ranges3__45__cpo4swapE,(.L_8 - _ZN39_INTERNAL_c520d78d_4_k_cu_34febc25_58594cuda3std6ranges3__45__cpo4swapE)
_ZN39_INTERNAL_c520d78d_4_k_cu_34febc25_58594cuda3std6ranges3__45__cpo4swapE:
	.zero		1
.L_8:


//--------------------- .nv.constant0._ZN7cutlass13device_kernelINS_4gemm6kernel13GemmUniversalIN4cute5tupleIJiiiiEEENS1_10collective13CollectiveMmaINS1_34MainloopSm90TmaGmmaWarpSpecializedILi18ENS5_IJNS4_1CILi2EEENSA_ILi1EEESC_EEENS1_32KernelTmaWarpSpecializedPingpongEEENS5_IJNSA_ILi64EEENSA_ILi32EEESG_EEENS_6half_tENS5_IJlSC_lEEESJ_SK_NS4_8TiledMMAINS4_8MMA_AtomIJNS4_4SM904GMMA25MMA_64x32x16_F32F16F16_SSILNSO_5MajorE0ELSQ_0ELNSO_7ScaleInE1ELSR_1EEEEEENS4_6LayoutINS5_IJSC_SC_SC_EEENS5_IJNSA_ILi0EEESW_SW_EEEEENS5_IJNS4_10UnderscoreESZ_SZ_EEEEENS4_13SM90_TMA_LOADENS4_14ComposedLayoutINS4_7SwizzleILi3ELi4ELi3EEENS4_18smem_ptr_flag_bitsILi16EEENSU_INS5_IJNSA_ILi8EEESG_EEENS5_IJSG_SC_EEEEEEEvNS4_8identityENS4_23SM90_TMA_LOAD_MULTICASTES1C_vS1D_EENS_8epilogue10collective6detail29Sm90TmaWarpSpecializedAdapterINS1H_15DefaultEpilogueISJ_SK_SK_NS1G_6thread17LinearCombinationISJ_Li1EffLNS1L_9ScaleType4KindE0ELNS_15FloatRoundStyleE2ESJ_EENS1_15EpilogueDefaultEEEEEvvEEEEvNT_6ParamsE --------------------------
	.section	.nv.constant0._ZN7cutlass13device_kernelINS_4gemm6kernel13GemmUniversalIN4cute5tupleIJiiiiEEENS1_10collective13CollectiveMmaINS1_34MainloopSm90TmaGmmaWarpSpecializedILi18ENS5_IJNS4_1CILi2EEENSA_ILi1EEESC_EEENS1_32KernelTmaWarpSpecializedPingpongEEENS5_IJNSA_ILi64EEENSA_ILi32EEESG_EEENS_6half_tENS5_IJlSC_lEEESJ_SK_NS4_8TiledMMAINS4_8MMA_AtomIJNS4_4SM904GMMA25MMA_64x32x16_F32F16F16_SSILNSO_5MajorE0ELSQ_0ELNSO_7ScaleInE1ELSR_1EEEEEENS4_6LayoutINS5_IJSC_SC_SC_EEENS5_IJNSA_ILi0EEESW_SW_EEEEENS5_IJNS4_10UnderscoreESZ_SZ_EEEEENS4_13SM90_TMA_LOADENS4_14ComposedLayoutINS4_7SwizzleILi3ELi4ELi3EEENS4_18smem_ptr_flag_bitsILi16EEENSU_INS5_IJNSA_ILi8EEESG_EEENS5_IJSG_SC_EEEEEEEvNS4_8identityENS4_23SM90_TMA_LOAD_MULTICASTES1C_vS1D_EENS_8epilogue10collective6detail29Sm90TmaWarpSpecializedAdapterINS1H_15DefaultEpilogueISJ_SK_SK_NS1G_6thread17LinearCombinationISJ_Li1EffLNS1L_9ScaleType4KindE0ELNS_15FloatRoundStyleE2ESJ_EENS1_15EpilogueDefaultEEEEEvvEEEEvNT_6ParamsE,"a",@progbits
	.sectionflags	@""
	.align	4
.nv.constant0._ZN7cutlass13device_kernelINS_4gemm6kernel13GemmUniversalIN4cute5tupleIJiiiiEEENS1_10collective13CollectiveMmaINS1_34MainloopSm90TmaGmmaWarpSpecializedILi18ENS5_IJNS4_1CILi2EEENSA_ILi1EEESC_EEENS1_32KernelTmaWarpSpecializedPingpongEEENS5_IJNSA_ILi64EEENSA_ILi32EEESG_EEENS_6half_tENS5_IJlSC_lEEESJ_SK_NS4_8TiledMMAINS4_8MMA_AtomIJNS4_4SM904GMMA25MMA_64x32x16_F32F16F16_SSILNSO_5MajorE0ELSQ_0ELNSO_7ScaleInE1ELSR_1EEEEEENS4_6LayoutINS5_IJSC_SC_SC_EEENS5_IJNSA_ILi0EEESW_SW_EEEEENS5_IJNS4_10UnderscoreESZ_SZ_EEEEENS4_13SM90_TMA_LOADENS4_14ComposedLayoutINS4_7SwizzleILi3ELi4ELi3EEENS4_18smem_ptr_flag_bitsILi16EEENSU_INS5_IJNSA_ILi8EEESG_EEENS5_IJSG_SC_EEEEEEEvNS4_8identityENS4_23SM90_TMA_LOAD_MULTICASTES1C_vS1D_EENS_8epilogue10collective6detail29Sm90TmaWarpSpecializedAdapterINS1H_15DefaultEpilogueISJ_SK_SK_NS1G_6thread17LinearCombinationISJ_Li1EffLNS1L_9ScaleType4KindE0ELNS_15FloatRoundStyleE2ESJ_EENS1_15EpilogueDefaultEEEEEvvEEEEvNT_6ParamsE:
	.zero		1664


//--------------------- SYMBOLS --------------------------

	.type		.nv.reservedSmem.offset0,@object
	.size		.nv.reservedSmem.offset0,0x4
	.type		__assertfail,@function
